	.headerflags	@"EF_CUDA_TEXMODE_UNIFIED EF_CUDA_64BIT_ADDRESS EF_CUDA_ACCELERATORS EF_CUDA_SM90 EF_CUDA_VIRTUAL_SM(EF_CUDA_SM90)"
	.elftype	@"ET_EXEC"


//--------------------- .nv.info                  --------------------------
	.section	.nv.info,"",@"SHT_CUDA_INFO"
	.align	4


	//----- nvinfo : EIATTR_REGCOUNT
	.align		4
        /*0000*/ 	.byte	0x04, 0x2f
        /*0002*/ 	.short	(.L_1 - .L_0)
	.align		4
.L_0:
        /*0004*/ 	.word	index@(matmul_kernel)
        /*0008*/ 	.word	0x0000005d


	//----- nvinfo : EIATTR_FRAME_SIZE
	.align		4
.L_1:
        /*000c*/ 	.byte	0x04, 0x11
        /*000e*/ 	.short	(.L_3 - .L_2)
	.align		4
.L_2:
        /*0010*/ 	.word	index@(matmul_kernel)
        /*0014*/ 	.word	0x00000000


	//----- nvinfo : EIATTR_MIN_STACK_SIZE
	.align		4
.L_3:
        /*0018*/ 	.byte	0x04, 0x12
        /*001a*/ 	.short	(.L_5 - .L_4)
	.align		4
.L_4:
        /*001c*/ 	.word	index@(matmul_kernel)
        /*0020*/ 	.word	0x00000000
.L_5:


//--------------------- .nv.info.matmul_kernel    --------------------------
	.section	.nv.info.matmul_kernel,"",@"SHT_CUDA_INFO"
	.sectionflags	@""
	.align	4


	//----- nvinfo : EIATTR_CUDA_API_VERSION
	.align		4
        /*0000*/ 	.byte	0x04, 0x37
        /*0002*/ 	.short	(.L_7 - .L_6)
.L_6:
        /*0004*/ 	.word	0x00000080


	//----- nvinfo : EIATTR_KPARAM_INFO
	.align		4
.L_7:
        /*0008*/ 	.byte	0x04, 0x17
        /*000a*/ 	.short	(.L_9 - .L_8)
.L_8:
        /*000c*/ 	.word	0x00000000
        /*0010*/ 	.short	0x0008
        /*0012*/ 	.short	0x0030
        /*0014*/ 	.byte	0x00, 0xf4, 0x21, 0x00


	//----- nvinfo : EIATTR_KPARAM_INFO
	.align		4
.L_9:
        /*0018*/ 	.byte	0x04, 0x17
        /*001a*/ 	.short	(.L_11 - .L_10)
.L_10:
        /*001c*/ 	.word	0x00000000
        /*0020*/ 	.short	0x0007
        /*0022*/ 	.short	0x0028
        /*0024*/ 	.byte	0x00, 0xf0, 0x11, 0x00


	//----- nvinfo : EIATTR_KPARAM_INFO
	.align		4
.L_11:
        /*0028*/ 	.byte	0x04, 0x17
        /*002a*/ 	.short	(.L_13 - .L_12)
.L_12:
        /*002c*/ 	.word	0x00000000
        /*0030*/ 	.short	0x0006
        /*0032*/ 	.short	0x0024
        /*0034*/ 	.byte	0x00, 0xf0, 0x11, 0x00


	//----- nvinfo : EIATTR_KPARAM_INFO
	.align		4
.L_13:
        /*0038*/ 	.byte	0x04, 0x17
        /*003a*/ 	.short	(.L_15 - .L_14)
.L_14:
        /*003c*/ 	.word	0x00000000
        /*0040*/ 	.short	0x0005
        /*0042*/ 	.short	0x0020
        /*0044*/ 	.byte	0x00, 0xf0, 0x11, 0x00


	//----- nvinfo : EIATTR_KPARAM_INFO
	.align		4
.L_15:
        /*0048*/ 	.byte	0x04, 0x17
        /*004a*/ 	.short	(.L_17 - .L_16)
.L_16:
        /*004c*/ 	.word	0x00000000
        /*0050*/ 	.short	0x0004
        /*0052*/ 	.short	0x001c
        /*0054*/ 	.byte	0x00, 0xf0, 0x11, 0x00


	//----- nvinfo : EIATTR_KPARAM_INFO
	.align		4
.L_17:
        /*0058*/ 	.byte	0x04, 0x17
        /*005a*/ 	.short	(.L_19 - .L_18)
.L_18:
        /*005c*/ 	.word	0x00000000
        /*0060*/ 	.short	0x0003
        /*0062*/ 	.short	0x0018
        /*0064*/ 	.byte	0x00, 0xf0, 0x11, 0x00


	//----- nvinfo : EIATTR_KPARAM_INFO
	.align		4
.L_19:
        /*0068*/ 	.byte	0x04, 0x17
        /*006a*/ 	.short	(.L_21 - .L_20)
.L_20:
        /*006c*/ 	.word	0x00000000
        /*0070*/ 	.short	0x0002
        /*0072*/ 	.short	0x0010
        /*0074*/ 	.byte	0x00, 0xf4, 0x21, 0x00


	//----- nvinfo : EIATTR_KPARAM_INFO
	.align		4
.L_21:
        /*0078*/ 	.byte	0x04, 0x17
        /*007a*/ 	.short	(.L_23 - .L_22)
.L_22:
        /*007c*/ 	.word	0x00000000
        /*0080*/ 	.short	0x0001
        /*0082*/ 	.short	0x0008
        /*0084*/ 	.byte	0x00, 0xf4, 0x21, 0x00


	//----- nvinfo : EIATTR_KPARAM_INFO
	.align		4
.L_23:
        /*0088*/ 	.byte	0x04, 0x17
        /*008a*/ 	.short	(.L_25 - .L_24)
.L_24:
        /*008c*/ 	.word	0x00000000
        /*0090*/ 	.short	0x0000
        /*0092*/ 	.short	0x0000
        /*0094*/ 	.byte	0x00, 0xf4, 0x21, 0x00


	//----- nvinfo : EIATTR_SPARSE_MMA_MASK
	.align		4
.L_25:
        /*0098*/ 	.byte	0x03, 0x50
        /*009a*/ 	.short	0x0000


	//----- nvinfo : EIATTR_MAXREG_COUNT
	.align		4
        /*009c*/ 	.byte	0x03, 0x1b
        /*009e*/ 	.short	0x00ff


	//----- nvinfo : EIATTR_EXIT_INSTR_OFFSETS
	.align		4
        /*00a0*/ 	.byte	0x04, 0x1c
        /*00a2*/ 	.short	(.L_27 - .L_26)


	//   ....[0]....
.L_26:
        /*00a4*/ 	.word	0x000022e0


	//   ....[1]....
        /*00a8*/ 	.word	0x00002330


	//----- nvinfo : EIATTR_REQNTID
	.align		4
.L_27:
        /*00ac*/ 	.byte	0x04, 0x10
        /*00ae*/ 	.short	(.L_29 - .L_28)
.L_28:
        /*00b0*/ 	.word	0x00000040
        /*00b4*/ 	.word	0x00000001
        /*00b8*/ 	.word	0x00000001


	//----- nvinfo : EIATTR_CBANK_PARAM_SIZE
	.align		4
.L_29:
        /*00bc*/ 	.byte	0x03, 0x19
        /*00be*/ 	.short	0x0038


	//----- nvinfo : EIATTR_PARAM_CBANK
	.align		4
        /*00c0*/ 	.byte	0x04, 0x0a
        /*00c2*/ 	.short	(.L_31 - .L_30)
	.align		4
.L_30:
        /*00c4*/ 	.word	index@(.nv.constant0.matmul_kernel)
        /*00c8*/ 	.short	0x0210
        /*00ca*/ 	.short	0x0038


	//----- nvinfo : EIATTR_SW_WAR
	.align		4
.L_31:
        /*00cc*/ 	.byte	0x04, 0x36
        /*00ce*/ 	.short	(.L_33 - .L_32)
.L_32:
        /*00d0*/ 	.word	0x00000008
.L_33:


//--------------------- .nv.callgraph             --------------------------
	.section	.nv.callgraph,"",@"SHT_CUDA_CALLGRAPH"
	.align	4
	.sectionentsize	8
	.align		4
        /*0000*/ 	.word	0x00000000
	.align		4
        /*0004*/ 	.word	0xffffffff
	.align		4
        /*0008*/ 	.word	0x00000000
	.align		4
        /*000c*/ 	.word	0xfffffffe
	.align		4
        /*0010*/ 	.word	0x00000000
	.align		4
        /*0014*/ 	.word	0xfffffffd
	.align		4
        /*0018*/ 	.word	0x00000000
	.align		4
        /*001c*/ 	.word	0xfffffffc


//--------------------- .text.matmul_kernel       --------------------------
	.section	.text.matmul_kernel,"ax",@progbits
	.sectionflags	@"SHF_BARRIERS=1"
	.align	128
        .global         matmul_kernel
        .type           matmul_kernel,@function
        .size           matmul_kernel,(.L_x_3 - matmul_kernel)
        .other          matmul_kernel,@"STO_CUDA_ENTRY STV_DEFAULT"
matmul_kernel:
.text.matmul_kernel:
[----:B------:R-:W1:Y:S01]  /*0000*/  LDC R1, c[0x0][0x28] ;  /* 0x00000a00ff017b82 */ /* 0x000e620000000800 */
[----:B------:R-:W-:Y:S01]  /*0010*/  ULDC UR20, c[0x0][0x228] ;  /* 0x00008a0000147ab9 */ /* 0x000fe20000000800 */
[----:B------:R-:W2:Y:S01]  /*0020*/  S2R R70, SR_CTAID.X ;  /* 0x0000000000467919 */ /* 0x000ea20000002500 */
[----:B------:R-:W-:Y:S01]  /*0030*/  UIADD3 UR4, UR20, 0x3f, URZ ;  /* 0x0000003f14047890 */ /* 0x000fe2000fffe03f */
[----:B------:R-:W-:Y:S01]  /*0040*/  IMAD.MOV.U32 R71, RZ, RZ, -0x8 ;  /* 0xfffffff8ff477424 */ /* 0x000fe200078e00ff */
[----:B------:R-:W-:Y:S01]  /*0050*/  ULDC UR9, c[0x0][0x22c] ;  /* 0x00008b0000097ab9 */ /* 0x000fe20000000800 */
[----:B------:R-:W3:Y:S01]  /*0060*/  S2R R75, SR_TID.X ;  /* 0x00000000004b7919 */ /* 0x000ee20000002100 */
[----:B------:R-:W-:Y:S01]  /*0070*/  USHF.R.S32.HI UR5, URZ, 0x1f, UR4 ;  /* 0x0000001f3f057899 */ /* 0x000fe20008011404 */
[----:B------:R-:W4:Y:S01]  /*0080*/  S2UR UR7, SR_CgaCtaId ;  /* 0x00000000000779c3 */ /* 0x000f220000008800 */
[----:B------:R-:W-:Y:S01]  /*0090*/  UIADD3 UR8, UR9, -0x20, URZ ;  /* 0xffffffe009087890 */ /* 0x000fe2000fffe03f */
[----:B------:R-:W-:Y:S01]  /*00a0*/  IMAD.MOV.U32 R40, RZ, RZ, RZ ;  /* 0x000000ffff287224 */ /* 0x000fe200078e00ff */
[----:B------:R-:W-:Y:S01]  /*00b0*/  ULEA.HI UR5, UR5, UR4, URZ, 0x6 ;  /* 0x0000000405057291 */ /* 0x000fe2000f8f303f */
[----:B------:R-:W-:Y:S01]  /*00c0*/  IMAD.MOV.U32 R42, RZ, RZ, RZ ;  /* 0x000000ffff2a7224 */ /* 0x000fe200078e00ff */
[----:B------:R-:W-:Y:S01]  /*00d0*/  ULDC.64 UR14, c[0x0][0x208] ;  /* 0x00008200000e7ab9 */ /* 0x000fe20000000a00 */
[----:B------:R-:W-:Y:S01]  /*00e0*/  UIADD3 UR10, UR9, -0x60, URZ ;  /* 0xffffffa0090a7890 */ /* 0x000fe2000fffe03f */
[----:B------:R-:W-:Y:S01]  /*00f0*/  IMAD.MOV.U32 R36, RZ, RZ, RZ ;  /* 0x000000ffff247224 */ /* 0x000fe200078e00ff */
[----:B------:R-:W-:Y:S01]  /*0100*/  USHF.R.S32.HI UR5, URZ, 0x6, UR5 ;  /* 0x000000063f057899 */ /* 0x000fe20008011405 */
[----:B------:R-:W5:Y:S01]  /*0110*/  LDC.64 R16, c[0x0][0x218] ;  /* 0x00008600ff107b82 */ /* 0x000f620000000a00 */
[----:B------:R-:W-:Y:S01]  /*0120*/  ULDC UR6, c[0x0][0x234] ;  /* 0x00008d0000067ab9 */ /* 0x000fe20000000800 */
[----:B------:R-:W-:Y:S01]  /*0130*/  IMAD.MOV.U32 R38, RZ, RZ, RZ ;  /* 0x000000ffff267224 */ /* 0x000fe200078e00ff */
[----:B------:R-:W-:Y:S01]  /*0140*/  USHF.L.U32 UR5, UR5, 0x3, URZ ;  /* 0x0000000305057899 */ /* 0x000fe2000800063f */
[----:B------:R-:W-:-:S02]  /*0150*/  IMAD.U32 R67, RZ, RZ, UR6 ;  /* 0x00000006ff437e24 */ /* 0x000fc4000f8e00ff */
[----:B------:R-:W-:Y:S02]  /*0160*/  IMAD.MOV.U32 R32, RZ, RZ, RZ ;  /* 0x000000ffff207224 */ /* 0x000fe400078e00ff */
[----:B------:R-:W-:Y:S02]  /*0170*/  IMAD.MOV.U32 R34, RZ, RZ, RZ ;  /* 0x000000ffff227224 */ /* 0x000fe400078e00ff */
[----:B------:R-:W-:Y:S02]  /*0180*/  IMAD.U32 R4, RZ, RZ, UR5 ;  /* 0x00000005ff047e24 */ /* 0x000fe4000f8e00ff */
[----:B------:R-:W-:Y:S02]  /*0190*/  IMAD.MOV.U32 R22, RZ, RZ, RZ ;  /* 0x000000ffff167224 */ /* 0x000fe400078e00ff */
[----:B------:R-:W-:Y:S01]  /*01a0*/  IMAD.MOV.U32 R44, RZ, RZ, RZ ;  /* 0x000000ffff2c7224 */ /* 0x000fe200078e00ff */
[----:B------:R-:W-:Y:S01]  /*01b0*/  IABS R5, R4 ;  /* 0x0000000400057213 */ /* 0x000fe20000000000 */
[----:B------:R-:W-:Y:S01]  /*01c0*/  IMAD.MOV.U32 R46, RZ, RZ, RZ ;  /* 0x000000ffff2e7224 */ /* 0x000fe200078e00ff */
[----:B--2---:R-:W-:Y:S01]  /*01d0*/  IABS R8, R70 ;  /* 0x0000004600087213 */ /* 0x004fe20000000000 */
[----:B------:R-:W-:Y:S01]  /*01e0*/  IMAD.MOV.U32 R48, RZ, RZ, RZ ;  /* 0x000000ffff307224 */ /* 0x000fe200078e00ff */
[----:B------:R-:W2:Y:S01]  /*01f0*/  I2F.RP R0, R5 ;  /* 0x0000000500007306 */ /* 0x000ea20000209400 */
[----:B------:R-:W-:Y:S01]  /*0200*/  IMAD.MOV.U32 R50, RZ, RZ, RZ ;  /* 0x000000ffff327224 */ /* 0x000fe200078e00ff */
[----:B---3--:R-:W-:Y:S01]  /*0210*/  SHF.R.U32.HI R88, RZ, 0x3, R75 ;  /* 0x00000003ff587819 */ /* 0x008fe2000001164b */
[----:B------:R-:W-:-:S02]  /*0220*/  IMAD.MOV.U32 R52, RZ, RZ, RZ ;  /* 0x000000ffff347224 */ /* 0x000fc400078e00ff */
[----:B------:R-:W-:Y:S01]  /*0230*/  IMAD.MOV.U32 R54, RZ, RZ, RZ ;  /* 0x000000ffff367224 */ /* 0x000fe200078e00ff */
[----:B------:R-:W-:Y:S01]  /*0240*/  SGXT.U32 R88, R88, 0x3 ;  /* 0x000000035858781a */ /* 0x000fe20000000000 */
[----:B------:R-:W-:Y:S02]  /*0250*/  IMAD.MOV.U32 R56, RZ, RZ, RZ ;  /* 0x000000ffff387224 */ /* 0x000fe400078e00ff */
[----:B------:R-:W-:Y:S01]  /*0260*/  IMAD.MOV.U32 R58, RZ, RZ, RZ ;  /* 0x000000ffff3a7224 */ /* 0x000fe200078e00ff */
[C---:B------:R-:W-:Y:S02]  /*0270*/  LOP3.LUT R86, R88.reuse, 0x10, RZ, 0xfc, !PT ;  /* 0x0000001058567812 */ /* 0x040fe400078efcff */
[----:B------:R-:W-:Y:S02]  /*0280*/  LOP3.LUT R87, R88, 0x8, RZ, 0xfc, !PT ;  /* 0x0000000858577812 */ /* 0x000fe400078efcff */
[----:B------:R-:W-:Y:S01]  /*0290*/  ISETP.GE.AND P4, PT, R86, UR9, PT ;  /* 0x0000000956007c0c */ /* 0x000fe2000bf86270 */
[----:B--2---:R-:W2:Y:S01]  /*02a0*/  MUFU.RCP R0, R0 ;  /* 0x0000000000007308 */ /* 0x004ea20000001000 */
[----:B------:R-:W-:-:S02]  /*02b0*/  ISETP.GE.AND P3, PT, R87, UR9, PT ;  /* 0x0000000957007c0c */ /* 0x000fc4000bf66270 */
[----:B------:R-:W-:Y:S01]  /*02c0*/  LOP3.LUT R85, R88, 0x18, RZ, 0xfc, !PT ;  /* 0x0000001858557812 */ /* 0x000fe200078efcff */
[----:B--2---:R-:W-:-:S04]  /*02d0*/  VIADD R2, R0, 0xffffffe ;  /* 0x0ffffffe00027836 */ /* 0x004fc80000000000 */
[----:B------:R2:W3:Y:S02]  /*02e0*/  F2I.FTZ.U32.TRUNC.NTZ R3, R2 ;  /* 0x0000000200037305 */ /* 0x0004e4000021f000 */
[----:B--2---:R-:W-:Y:S02]  /*02f0*/  IMAD.MOV.U32 R2, RZ, RZ, RZ ;  /* 0x000000ffff027224 */ /* 0x004fe400078e00ff */
[----:B---3--:R-:W-:-:S04]  /*0300*/  IMAD.MOV R6, RZ, RZ, -R3 ;  /* 0x000000ffff067224 */ /* 0x008fc800078e0a03 */
[----:B------:R-:W-:Y:S01]  /*0310*/  IMAD R7, R6, R5, RZ ;  /* 0x0000000506077224 */ /* 0x000fe200078e02ff */
[----:B------:R-:W-:Y:S01]  /*0320*/  IABS R6, R4 ;  /* 0x0000000400067213 */ /* 0x000fe20000000000 */
[----:B------:R-:W-:Y:S02]  /*0330*/  IMAD.MOV.U32 R4, RZ, RZ, R8 ;  /* 0x000000ffff047224 */ /* 0x000fe400078e0008 */
[----:B------:R-:W-:-:S04]  /*0340*/  IMAD.HI.U32 R3, R3, R7, R2 ;  /* 0x0000000703037227 */ /* 0x000fc800078e0002 */
[----:B------:R-:W-:Y:S01]  /*0350*/  IMAD.MOV R7, RZ, RZ, -R6 ;  /* 0x000000ffff077224 */ /* 0x000fe200078e0a06 */
[----:B------:R-:W-:Y:S01]  /*0360*/  IABS R6, UR20 ;  /* 0x0000001400067c13 */ /* 0x000fe20008000000 */
[----:B------:R-:W-:-:S04]  /*0370*/  IMAD.HI.U32 R72, R3, R4, RZ ;  /* 0x0000000403487227 */ /* 0x000fc800078e00ff */
[----:B------:R-:W-:-:S05]  /*0380*/  IMAD R0, R72, R7, R4 ;  /* 0x0000000748007224 */ /* 0x000fca00078e0204 */
[----:B------:R-:W-:-:S13]  /*0390*/  ISETP.GT.U32.AND P1, PT, R5, R0, PT ;  /* 0x000000000500720c */ /* 0x000fda0003f24070 */
[----:B------:R-:W-:Y:S02]  /*03a0*/  @!P1 IMAD.IADD R0, R0, 0x1, -R5 ;  /* 0x0000000100009824 */ /* 0x000fe400078e0a05 */
[----:B------:R-:W-:Y:S01]  /*03b0*/  @!P1 VIADD R72, R72, 0x1 ;  /* 0x0000000148489836 */ /* 0x000fe20000000000 */
[----:B------:R-:W-:Y:S02]  /*03c0*/  ISETP.NE.AND P1, PT, RZ, UR5, PT ;  /* 0x00000005ff007c0c */ /* 0x000fe4000bf25270 */
[----:B------:R-:W-:Y:S02]  /*03d0*/  ISETP.GE.U32.AND P0, PT, R0, R5, PT ;  /* 0x000000050000720c */ /* 0x000fe40003f06070 */
[----:B------:R-:W-:-:S04]  /*03e0*/  LOP3.LUT R0, R70, UR5, RZ, 0x3c, !PT ;  /* 0x0000000546007c12 */ /* 0x000fc8000f8e3cff */
[----:B------:R-:W-:-:S07]  /*03f0*/  ISETP.GE.AND P2, PT, R0, RZ, PT ;  /* 0x000000ff0000720c */ /* 0x000fce0003f46270 */
[----:B------:R-:W-:-:S06]  /*0400*/  @P0 VIADD R72, R72, 0x1 ;  /* 0x0000000148480836 */ /* 0x000fcc0000000000 */
[----:B------:R-:W-:Y:S01]  /*0410*/  @!P2 IMAD.MOV R72, RZ, RZ, -R72 ;  /* 0x000000ffff48a224 */ /* 0x000fe200078e0a48 */
[----:B------:R-:W-:-:S05]  /*0420*/  @!P1 LOP3.LUT R72, RZ, UR5, RZ, 0x33, !PT ;  /* 0x00000005ff489c12 */ /* 0x000fca000f8e33ff */
[----:B------:R-:W-:Y:S02]  /*0430*/  IMAD R71, R72, R71, 0x1 ;  /* 0x0000000148477424 */ /* 0x000fe400078e0247 */
[----:B------:R-:W-:-:S03]  /*0440*/  IMAD.MOV R5, RZ, RZ, -R72 ;  /* 0x000000ffff057224 */ /* 0x000fc600078e0a48 */
[----:B------:R-:W-:Y:S01]  /*0450*/  VIMNMX R71, R71, 0x8, PT ;  /* 0x0000000847477848 */ /* 0x000fe20003fe0100 */
[----:B------:R-:W-:Y:S01]  /*0460*/  IMAD R70, R5, UR5, R70 ;  /* 0x0000000505467c24 */ /* 0x000fe2000f8e0246 */
[----:B------:R-:W-:Y:S02]  /*0470*/  UIADD3 UR5, UR9, 0x1f, URZ ;  /* 0x0000001f09057890 */ /* 0x000fe4000fffe03f */
[----:B------:R-:W-:Y:S02]  /*0480*/  IABS R7, R71 ;  /* 0x0000004700077213 */ /* 0x000fe40000000000 */
[----:B------:R-:W-:Y:S02]  /*0490*/  UISETP.GT.AND UP0, UPT, UR5, 0x1f, UPT ;  /* 0x0000001f0500788c */ /* 0x000fe4000bf04270 */
[----:B------:R-:W2:Y:S02]  /*04a0*/  I2F.RP R0, R7 ;  /* 0x0000000700007306 */ /* 0x000ea40000209400 */
[----:B------:R-:W-:-:S02]  /*04b0*/  USEL UR4, URZ, 0x10, !UP0 ;  /* 0x000000103f047887 */ /* 0x000fc4000c000000 */
[----:B------:R-:W-:-:S04]  /*04c0*/  UISETP.GT.AND UP0, UPT, UR5, 0x3f, UPT ;  /* 0x0000003f0500788c */ /* 0x000fc8000bf04270 */
[----:B------:R-:W-:Y:S01]  /*04d0*/  IMAD.U32 R18, RZ, RZ, UR4 ;  /* 0x00000004ff127e24 */ /* 0x000fe2000f8e00ff */
[----:B------:R-:W-:Y:S02]  /*04e0*/  UMOV UR4, 0x400 ;  /* 0x0000040000047882 */ /* 0x000fe40000000000 */
[----:B----4-:R-:W-:Y:S02]  /*04f0*/  ULEA UR7, UR7, UR4, 0x18 ;  /* 0x0000000407077291 */ /* 0x010fe4000f8ec03f */
[----:B------:R-:W-:Y:S01]  /*0500*/  SEL R8, R18, RZ, !P4 ;  /* 0x000000ff12087207 */ /* 0x000fe20006000000 */
[----:B------:R-:W-:Y:S01]  /*0510*/  UIADD3 UR4, UR9, -0x40, URZ ;  /* 0xffffffc009047890 */ /* 0x000fe2000fffe03f */
[----:B--2---:R-:W2:Y:S02]  /*0520*/  MUFU.RCP R0, R0 ;  /* 0x0000000000007308 */ /* 0x004ea40000001000 */
[----:B--2---:R-:W-:Y:S01]  /*0530*/  VIADD R2, R0, 0xffffffe ;  /* 0x0ffffffe00027836 */ /* 0x004fe20000000000 */
[----:B------:R-:W-:-:S05]  /*0540*/  IABS R0, R70 ;  /* 0x0000004600007213 */ /* 0x000fca0000000000 */
[----:B------:R2:W3:Y:S02]  /*0550*/  F2I.FTZ.U32.TRUNC.NTZ R3, R2 ;  /* 0x0000000200037305 */ /* 0x0004e4000021f000 */
[----:B--2---:R-:W-:Y:S02]  /*0560*/  IMAD.MOV.U32 R2, RZ, RZ, RZ ;  /* 0x000000ffff027224 */ /* 0x004fe400078e00ff */
[----:B---3--:R-:W-:-:S04]  /*0570*/  IMAD.MOV R4, RZ, RZ, -R3 ;  /* 0x000000ffff047224 */ /* 0x008fc800078e0a03 */
[----:B------:R-:W-:Y:S01]  /*0580*/  IMAD R5, R4, R7, RZ ;  /* 0x0000000704057224 */ /* 0x000fe200078e02ff */
[----:B------:R-:W-:-:S03]  /*0590*/  IABS R4, R71 ;  /* 0x0000004700047213 */ /* 0x000fc60000000000 */
[----:B------:R-:W-:-:S04]  /*05a0*/  IMAD.HI.U32 R3, R3, R5, R2 ;  /* 0x0000000503037227 */ /* 0x000fc800078e0002 */
[----:B------:R-:W-:Y:S02]  /*05b0*/  IMAD.MOV.U32 R5, RZ, RZ, R6 ;  /* 0x000000ffff057224 */ /* 0x000fe400078e0006 */
[----:B------:R-:W-:Y:S02]  /*05c0*/  IMAD.MOV R2, RZ, RZ, -R4 ;  /* 0x000000ffff027224 */ /* 0x000fe400078e0a04 */
[----:B------:R-:W2:Y:S01]  /*05d0*/  I2F.RP R4, R5 ;  /* 0x0000000500047306 */ /* 0x000ea20000209400 */
[----:B------:R-:W-:-:S04]  /*05e0*/  IMAD.HI.U32 R69, R3, R0, RZ ;  /* 0x0000000003457227 */ /* 0x000fc800078e00ff */
[----:B------:R-:W-:-:S05]  /*05f0*/  IMAD R0, R69, R2, R0 ;  /* 0x0000000245007224 */ /* 0x000fca00078e0200 */
[----:B------:R-:W-:Y:S01]  /*0600*/  ISETP.GT.U32.AND P1, PT, R7, R0, PT ;  /* 0x000000000700720c */ /* 0x000fe20003f24070 */
[----:B--2---:R-:W2:-:S12]  /*0610*/  MUFU.RCP R4, R4 ;  /* 0x0000000400047308 */ /* 0x004e980000001000 */
[----:B------:R-:W-:Y:S02]  /*0620*/  @!P1 IMAD.IADD R0, R0, 0x1, -R7 ;  /* 0x0000000100009824 */ /* 0x000fe400078e0a07 */
[----:B------:R-:W-:Y:S01]  /*0630*/  @!P1 VIADD R69, R69, 0x1 ;  /* 0x0000000145459836 */ /* 0x000fe20000000000 */
[----:B------:R-:W-:Y:S02]  /*0640*/  ISETP.NE.AND P1, PT, R71, RZ, PT ;  /* 0x000000ff4700720c */ /* 0x000fe40003f25270 */
[----:B------:R-:W-:Y:S02]  /*0650*/  ISETP.GE.U32.AND P0, PT, R0, R7, PT ;  /* 0x000000070000720c */ /* 0x000fe40003f06070 */
[----:B------:R-:W-:Y:S01]  /*0660*/  LOP3.LUT R0, R70, R71, RZ, 0x3c, !PT ;  /* 0x0000004746007212 */ /* 0x000fe200078e3cff */
[----:B--2---:R-:W-:-:S03]  /*0670*/  VIADD R3, R4, 0xffffffe ;  /* 0x0ffffffe04037836 */ /* 0x004fc60000000000 */
[----:B------:R-:W-:Y:S01]  /*0680*/  ISETP.GE.AND P2, PT, R0, RZ, PT ;  /* 0x000000ff0000720c */ /* 0x000fe20003f46270 */
[----:B------:R-:W-:Y:S02]  /*0690*/  IMAD.SHL.U32 R0, R75, 0x8, RZ ;  /* 0x000000084b007824 */ /* 0x000fe400078e00ff */
[----:B------:R-:W2:Y:S03]  /*06a0*/  F2I.FTZ.U32.TRUNC.NTZ R3, R3 ;  /* 0x0000000300037305 */ /* 0x000ea6000021f000 */
[C---:B------:R-:W-:Y:S01]  /*06b0*/  LOP3.LUT R2, R0.reuse, 0x38, RZ, 0xc0, !PT ;  /* 0x0000003800027812 */ /* 0x040fe200078ec0ff */
[----:B------:R-:W-:Y:S01]  /*06c0*/  @P0 VIADD R69, R69, 0x1 ;  /* 0x0000000145450836 */ /* 0x000fe20000000000 */
[C---:B------:R-:W-:Y:S02]  /*06d0*/  LOP3.LUT R89, R0.reuse, 0x18, RZ, 0xc0, !PT ;  /* 0x0000001800597812 */ /* 0x040fe400078ec0ff */
[----:B------:R-:W-:-:S03]  /*06e0*/  LOP3.LUT R83, R0, 0x38, R75, 0x48, !PT ;  /* 0x0000003800537812 */ /* 0x000fc600078e484b */
[----:B------:R-:W-:Y:S01]  /*06f0*/  @!P2 IMAD.MOV R69, RZ, RZ, -R69 ;  /* 0x000000ffff45a224 */ /* 0x000fe200078e0a45 */
[----:B------:R-:W-:Y:S01]  /*0700*/  @!P1 LOP3.LUT R69, RZ, R71, RZ, 0x33, !PT ;  /* 0x00000047ff459212 */ /* 0x000fe200078e33ff */
[C---:B------:R-:W-:Y:S01]  /*0710*/  IMAD R83, R88.reuse, 0x40, R83 ;  /* 0x0000004058537824 */ /* 0x040fe200078e0253 */
[----:B------:R-:W-:Y:S02]  /*0720*/  ISETP.GE.AND P1, PT, R89, UR9, PT ;  /* 0x0000000959007c0c */ /* 0x000fe4000bf26270 */
[----:B------:R-:W-:Y:S01]  /*0730*/  ISETP.GE.AND P2, PT, R88, UR9, PT ;  /* 0x0000000958007c0c */ /* 0x000fe2000bf46270 */
[----:B--2---:R-:W-:Y:S02]  /*0740*/  IMAD.MOV R4, RZ, RZ, -R3 ;  /* 0x000000ffff047224 */ /* 0x004fe400078e0a03 */
[----:B------:R-:W-:Y:S02]  /*0750*/  IMAD R6, R69, 0x40, R2 ;  /* 0x0000004045067824 */ /* 0x000fe400078e0202 */
[----:B------:R-:W-:-:S02]  /*0760*/  IMAD R7, R4, R5, RZ ;  /* 0x0000000504077224 */ /* 0x000fc400078e02ff */
[----:B------:R-:W-:Y:S01]  /*0770*/  IMAD.MOV.U32 R2, RZ, RZ, RZ ;  /* 0x000000ffff027224 */ /* 0x000fe200078e00ff */
[----:B------:R-:W-:Y:S02]  /*0780*/  IABS R4, R6 ;  /* 0x0000000600047213 */ /* 0x000fe40000000000 */
[----:B------:R-:W-:Y:S01]  /*0790*/  ISETP.GE.AND P6, PT, R6, RZ, PT ;  /* 0x000000ff0600720c */ /* 0x000fe20003fc6270 */
[----:B------:R-:W-:Y:S01]  /*07a0*/  IMAD.HI.U32 R2, R3, R7, R2 ;  /* 0x0000000703027227 */ /* 0x000fe200078e0002 */
[C---:B------:R-:W-:Y:S02]  /*07b0*/  SEL R3, R18.reuse, RZ, !P2 ;  /* 0x000000ff12037207 */ /* 0x040fe40005000000 */
[----:B------:R-:W-:Y:S02]  /*07c0*/  SEL R7, R18, RZ, !P3 ;  /* 0x000000ff12077207 */ /* 0x000fe40005800000 */
[----:B------:R-:W-:Y:S01]  /*07d0*/  ISETP.NE.U32.AND P2, PT, R8, RZ, PT ;  /* 0x000000ff0800720c */ /* 0x000fe20003f45070 */
[----:B------:R-:W-:Y:S01]  /*07e0*/  IMAD.HI.U32 R2, R2, R4, RZ ;  /* 0x0000000402027227 */ /* 0x000fe200078e00ff */
[----:B------:R-:W-:-:S02]  /*07f0*/  ISETP.NE.U32.AND P3, PT, R7, RZ, PT ;  /* 0x000000ff0700720c */ /* 0x000fc40003f65070 */
[----:B------:R-:W-:Y:S01]  /*0800*/  LEA R8, R83, UR7, 0x1 ;  /* 0x0000000753087c11 */ /* 0x000fe2000f8e08ff */
[----:B------:R-:W-:-:S04]  /*0810*/  IMAD.MOV R2, RZ, RZ, -R2 ;  /* 0x000000ffff027224 */ /* 0x000fc800078e0a02 */
[----:B------:R-:W-:Y:S01]  /*0820*/  IMAD R4, R5, R2, R4 ;  /* 0x0000000205047224 */ /* 0x000fe200078e0204 */
[----:B------:R-:W-:Y:S02]  /*0830*/  SEL R2, R18, RZ, !P1 ;  /* 0x000000ff12027207 */ /* 0x000fe40004800000 */
[----:B------:R-:W-:Y:S02]  /*0840*/  ISETP.NE.U32.AND P1, PT, R3, RZ, PT ;  /* 0x000000ff0300720c */ /* 0x000fe40003f25070 */
[----:B------:R-:W-:Y:S02]  /*0850*/  ISETP.GT.U32.AND P0, PT, R5, R4, PT ;  /* 0x000000040500720c */ /* 0x000fe40003f04070 */
[----:B------:R-:W-:Y:S02]  /*0860*/  ISETP.NE.U32.AND P5, PT, R2, RZ, PT ;  /* 0x000000ff0200720c */ /* 0x000fe40003fa5070 */
[----:B------:R-:W2:Y:S09]  /*0870*/  LDC.64 R2, c[0x0][0x210] ;  /* 0x00008400ff027b82 */ /* 0x000eb20000000a00 */
[----:B------:R-:W-:Y:S01]  /*0880*/  @!P0 IMAD.IADD R4, R4, 0x1, -R5 ;  /* 0x0000000104048824 */ /* 0x000fe200078e0a05 */
[----:B------:R-:W-:-:S04]  /*0890*/  ISETP.GE.AND P0, PT, R89, UR8, PT ;  /* 0x0000000859007c0c */ /* 0x000fc8000bf06270 */
[----:B------:R-:W-:-:S13]  /*08a0*/  ISETP.GT.U32.AND P4, PT, R5, R4, PT ;  /* 0x000000040500720c */ /* 0x000fda0003f84070 */
[----:B------:R-:W-:Y:S01]  /*08b0*/  @!P4 IMAD.IADD R4, R4, 0x1, -R5 ;  /* 0x000000010404c824 */ /* 0x000fe200078e0a05 */
[----:B------:R-:W-:Y:S01]  /*08c0*/  PLOP3.LUT P4, PT, PT, PT, UP0, 0x80, 0x0 ;  /* 0x000000000000781c */ /* 0x000fe20003f8f008 */
[----:B------:R-:W-:Y:S01]  /*08d0*/  UISETP.GT.AND UP0, UPT, UR5, 0x5f, UPT ;  /* 0x0000005f0500788c */ /* 0x000fe2000bf04270 */
[----:B------:R-:W-:Y:S01]  /*08e0*/  SEL R5, RZ, 0x10, P0 ;  /* 0x00000010ff057807 */ /* 0x000fe20000000000 */
[----:B------:R-:W-:Y:S01]  /*08f0*/  IMAD.MOV.U32 R9, RZ, RZ, R4 ;  /* 0x000000ffff097224 */ /* 0x000fe200078e0004 */
[----:B------:R-:W-:Y:S02]  /*0900*/  ISETP.NE.AND P0, PT, RZ, UR20, PT ;  /* 0x00000014ff007c0c */ /* 0x000fe4000bf05270 */
[----:B------:R-:W-:Y:S01]  /*0910*/  SEL R4, R5, RZ, P4 ;  /* 0x000000ff05047207 */ /* 0x000fe20002000000 */
[----:B------:R-:W-:Y:S01]  /*0920*/  @!P6 IMAD.MOV R9, RZ, RZ, -R9 ;  /* 0x000000ffff09e224 */ /* 0x000fe200078e0a09 */
[----:B------:R-:W-:Y:S02]  /*0930*/  LOP3.LUT R5, R0, 0x18, R75, 0x48, !PT ;  /* 0x0000001800057812 */ /* 0x000fe400078e484b */
[----:B------:R-:W-:-:S02]  /*0940*/  ISETP.NE.U32.AND P6, PT, R4, RZ, PT ;  /* 0x000000ff0400720c */ /* 0x000fc40003fc5070 */
[----:B------:R-:W-:Y:S01]  /*0950*/  LOP3.LUT R84, R5, 0x1e0, R0, 0xf8, !PT ;  /* 0x000001e005547812 */ /* 0x000fe200078ef800 */
[----:B--2---:R-:W-:-:S03]  /*0960*/  IMAD.WIDE.U32 R4, R89, 0x2, R2 ;  /* 0x0000000259047825 */ /* 0x004fc600078e0002 */
[----:B------:R-:W-:Y:S02]  /*0970*/  LEA R7, R84, UR7, 0x1 ;  /* 0x0000000754077c11 */ /* 0x000fe4000f8e08ff */
[----:B------:R-:W-:Y:S02]  /*0980*/  @!P0 LOP3.LUT R9, RZ, UR20, RZ, 0x33, !PT ;  /* 0x00000014ff098c12 */ /* 0x000fe4000f8e33ff */
[----:B------:R-:W-:Y:S01]  /*0990*/  ISETP.GE.AND P0, PT, R85, UR9, PT ;  /* 0x0000000955007c0c */ /* 0x000fe2000bf06270 */
[----:B------:R-:W-:Y:S01]  /*09a0*/  @!PT LDS RZ, [RZ] ;  /* 0x00000000fffff984 */ /* 0x000fe20000000800 */
[----:B------:R-:W-:Y:S01]  /*09b0*/  @!PT LDS RZ, [RZ] ;  /* 0x00000000fffff984 */ /* 0x000fe20000000800 */
[----:B------:R-:W-:Y:S01]  /*09c0*/  @!PT LDS RZ, [RZ] ;  /* 0x00000000fffff984 */ /* 0x000fe20000000800 */
[----:B------:R-:W-:Y:S02]  /*09d0*/  LDGSTS.E.BYPASS.128 [R7+0x4000], desc[UR14][R4.64], P5 ;  /* 0x0400000004077fae */ /* 0x000fe4000a901c4e */
[----:B------:R-:W-:Y:S01]  /*09e0*/  IMAD R6, R88, UR6, R9 ;  /* 0x0000000658067c24 */ /* 0x000fe2000f8e0209 */
[----:B------:R-:W-:Y:S01]  /*09f0*/  SEL R18, R18, RZ, !P0 ;  /* 0x000000ff12127207 */ /* 0x000fe20004000000 */
[----:B------:R-:W-:Y:S01]  /*0a00*/  LDGSTS.E.BYPASS.128 [R7+0x4400], desc[UR14][R4.64], P5 ;  /* 0x0440000004077fae */ /* 0x000fe2000a901c4e */
[----:B------:R-:W-:Y:S01]  /*0a10*/  ISETP.GE.AND P5, PT, R89, UR4, PT ;  /* 0x0000000459007c0c */ /* 0x000fe2000bfa6270 */
[----:B-----5:R-:W-:Y:S01]  /*0a20*/  IMAD.WIDE R10, R6, 0x2, R16 ;  /* 0x00000002060a7825 */ /* 0x020fe200078e0210 */
[----:B------:R-:W-:Y:S01]  /*0a30*/  PLOP3.LUT P0, PT, PT, PT, UP0, 0x80, 0x0 ;  /* 0x000000000000781c */ /* 0x000fe20003f0f008 */
[----:B------:R-:W0:Y:S01]  /*0a40*/  LDGDEPBAR ;  /* 0x00000000000079af */ /* 0x000e220000000000 */
[----:B------:R-:W-:Y:S01]  /*0a50*/  SEL R9, RZ, 0x10, P5 ;  /* 0x00000010ff097807 */ /* 0x000fe20002800000 */
[----:B------:R-:W-:Y:S01]  /*0a60*/  IMAD R0, R67, 0x8, R6 ;  /* 0x0000000843007824 */ /* 0x000fe200078e0206 */
[----:B------:R-:W-:Y:S01]  /*0a70*/  ISETP.GE.AND P5, PT, R89, UR10, PT ;  /* 0x0000000a59007c0c */ /* 0x000fe2000bfa6270 */
[----:B------:R2:W-:Y:S01]  /*0a80*/  LDGSTS.E.BYPASS.128 [R8], desc[UR14][R10.64], P1 ;  /* 0x000000000a087fae */ /* 0x0005e20008901c4e */
[----:B------:R-:W-:Y:S01]  /*0a90*/  SEL R9, R9, RZ, P0 ;  /* 0x000000ff09097207 */ /* 0x000fe20000000000 */
[----:B------:R-:W-:Y:S01]  /*0aa0*/  IMAD R65, R67, 0x8, R0 ;  /* 0x0000000843417824 */ /* 0x000fe200078e0200 */
[----:B------:R-:W-:Y:S01]  /*0ab0*/  SEL R20, RZ, 0x10, P5 ;  /* 0x00000010ff147807 */ /* 0x000fe20002800000 */
[----:B------:R-:W-:Y:S01]  /*0ac0*/  IMAD.WIDE R12, R0, 0x2, R16 ;  /* 0x00000002000c7825 */ /* 0x000fe200078e0210 */
[----:B------:R-:W-:Y:S01]  /*0ad0*/  ISETP.GE.AND P5, PT, R88, UR8, PT ;  /* 0x0000000858007c0c */ /* 0x000fe2000bfa6270 */
[----:B------:R-:W-:Y:S01]  /*0ae0*/  USHF.L.U32 UR6, UR6, 0x5, URZ ;  /* 0x0000000506067899 */ /* 0x000fe2000800063f */
[----:B------:R-:W-:Y:S01]  /*0af0*/  ISETP.NE.U32.AND P1, PT, R9, RZ, PT ;  /* 0x000000ff0900720c */ /* 0x000fe20003f25070 */
[----:B------:R-:W-:Y:S01]  /*0b00*/  IMAD R67, R67, 0x8, R65 ;  /* 0x0000000843437824 */ /* 0x000fe200078e0241 */
[----:B------:R-:W-:Y:S01]  /*0b10*/  SEL R9, RZ, 0x10, P5 ;  /* 0x00000010ff097807 */ /* 0x000fe20002800000 */
[--C-:B------:R-:W-:Y:S01]  /*0b20*/  IMAD.WIDE R14, R65, 0x2, R16.reuse ;  /* 0x00000002410e7825 */ /* 0x100fe200078e0210 */
[----:B------:R-:W-:Y:S01]  /*0b30*/  ISETP.NE.U32.AND P5, PT, R18, RZ, PT ;  /* 0x000000ff1200720c */ /* 0x000fe20003fa5070 */
[----:B------:R3:W-:Y:S01]  /*0b40*/  LDGSTS.E.BYPASS.128 [R8+0x400], desc[UR14][R12.64], P3 ;  /* 0x004000000c087fae */ /* 0x0007e20009901c4e */
[----:B------:R-:W-:Y:S01]  /*0b50*/  ISETP.GE.AND P3, PT, R87, UR8, PT ;  /* 0x0000000857007c0c */ /* 0x000fe2000bf66270 */
[----:B------:R-:W-:Y:S01]  /*0b60*/  IMAD.WIDE R16, R67, 0x2, R16 ;  /* 0x0000000243107825 */ /* 0x000fe200078e0210 */
[----:B------:R-:W-:Y:S01]  /*0b70*/  SEL R9, R9, RZ, P4 ;  /* 0x000000ff09097207 */ /* 0x000fe20002000000 */
[----:B------:R4:W-:Y:S01]  /*0b80*/  LDGSTS.E.BYPASS.128 [R8+0x800], desc[UR14][R14.64], P2 ;  /* 0x008000000e087fae */ /* 0x0009e20009101c4e */
[----:B------:R-:W-:Y:S01]  /*0b90*/  ISETP.GE.AND P2, PT, R86, UR8, PT ;  /* 0x0000000856007c0c */ /* 0x000fe2000bf46270 */
[----:B------:R-:W-:Y:S01]  /*0ba0*/  IMAD.U32 R21, RZ, RZ, UR6 ;  /* 0x00000006ff157e24 */ /* 0x000fe2000f8e00ff */
[----:B------:R-:W-:Y:S01]  /*0bb0*/  SEL R18, RZ, 0x10, P3 ;  /* 0x00000010ff127807 */ /* 0x000fe20001800000 */
[----:B------:R-:W-:Y:S01]  /*0bc0*/  IMAD.U32 R23, RZ, RZ, UR6 ;  /* 0x00000006ff177e24 */ /* 0x000fe2000f8e00ff */
[----:B------:R-:W-:Y:S01]  /*0bd0*/  ISETP.GE.AND P3, PT, R85, UR8, PT ;  /* 0x0000000855007c0c */ /* 0x000fe2000bf66270 */
[----:B------:R-:W-:Y:S01]  /*0be0*/  UISETP.GT.AND UP0, UPT, UR5, 0x7f, UPT ;  /* 0x0000007f0500788c */ /* 0x000fe2000bf04270 */
[----:B------:R-:W-:Y:S01]  /*0bf0*/  SEL R19, RZ, 0x10, P2 ;  /* 0x00000010ff137807 */ /* 0x000fe20001000000 */
[----:B------:R5:W-:Y:S01]  /*0c00*/  LDGSTS.E.BYPASS.128 [R8+0xc00], desc[UR14][R16.64], P5 ;  /* 0x00c0000010087fae */ /* 0x000be2000a901c4e */
[----:B------:R-:W-:-:S02]  /*0c10*/  ISETP.NE.U32.AND P2, PT, R9, RZ, PT ;  /* 0x000000ff0900720c */ /* 0x000fc40003f45070 */
[----:B------:R-:W-:Y:S01]  /*0c20*/  SEL R9, RZ, 0x10, P3 ;  /* 0x00000010ff097807 */ /* 0x000fe20001800000 */
[----:B------:R-:W0:Y:S01]  /*0c30*/  LDGDEPBAR ;  /* 0x00000000000079af */ /* 0x000e220000000000 */
[----:B------:R-:W-:Y:S02]  /*0c40*/  SEL R18, R18, RZ, P4 ;  /* 0x000000ff12127207 */ /* 0x000fe40002000000 */
[----:B------:R-:W-:Y:S01]  /*0c50*/  SEL R19, R19, RZ, P4 ;  /* 0x000000ff13137207 */ /* 0x000fe20002000000 */
[----:B------:R-:W-:Y:S01]  /*0c60*/  BAR.SYNC.DEFER_BLOCKING 0x0 ;  /* 0x0000000000007b1d */ /* 0x000fe20000010000 */
[----:B------:R-:W-:Y:S02]  /*0c70*/  SEL R9, R9, RZ, P4 ;  /* 0x000000ff09097207 */ /* 0x000fe40002000000 */
[----:B------:R-:W-:Y:S02]  /*0c80*/  ISETP.NE.U32.AND P3, PT, R18, RZ, PT ;  /* 0x000000ff1200720c */ /* 0x000fe40003f65070 */
[----:B------:R-:W-:Y:S01]  /*0c90*/  ISETP.NE.U32.AND P4, PT, R19, RZ, PT ;  /* 0x000000ff1300720c */ /* 0x000fe20003f85070 */
[----:B------:R-:W-:Y:S01]  /*0ca0*/  IMAD.WIDE R18, R21, 0x2, R10 ;  /* 0x0000000215127825 */ /* 0x000fe200078e020a */
[----:B------:R-:W-:-:S03]  /*0cb0*/  ISETP.NE.U32.AND P5, PT, R9, RZ, PT ;  /* 0x000000ff0900720c */ /* 0x000fc60003fa5070 */
[----:B--2---:R-:W-:-:S04]  /*0cc0*/  IMAD.WIDE R10, R23, 0x2, R12 ;  /* 0x00000002170a7825 */ /* 0x004fc800078e020c */
[----:B---3--:R-:W-:-:S04]  /*0cd0*/  IMAD.U32 R13, RZ, RZ, UR6 ;  /* 0x00000006ff0d7e24 */ /* 0x008fc8000f8e00ff */
[----:B------:R-:W-:-:S04]  /*0ce0*/  IMAD.WIDE R12, R13, 0x2, R14 ;  /* 0x000000020d0c7825 */ /* 0x000fc800078e020e */
[----:B----4-:R-:W-:Y:S01]  /*0cf0*/  IMAD.WIDE R14, R21, 0x2, R16 ;  /* 0x00000002150e7825 */ /* 0x010fe200078e0210 */
[----:B------:R-:W-:Y:S01]  /*0d00*/  @!PT LDS RZ, [RZ] ;  /* 0x00000000fffff984 */ /* 0x000fe20000000800 */
[----:B------:R-:W-:Y:S01]  /*0d10*/  @!PT LDS RZ, [RZ] ;  /* 0x00000000fffff984 */ /* 0x000fe20000000800 */
[----:B------:R-:W-:Y:S01]  /*0d20*/  @!PT LDS RZ, [RZ] ;  /* 0x00000000fffff984 */ /* 0x000fe20000000800 */
[----:B------:R-:W-:Y:S03]  /*0d30*/  LDGSTS.E.BYPASS.128 [R7+0x4800], desc[UR14][R4.64+0x40], P6 ;  /* 0x0480004004077fae */ /* 0x000fe6000b101c4e */
[----:B-----5:R-:W-:Y:S01]  /*0d40*/  IMAD.U32 R17, RZ, RZ, UR6 ;  /* 0x00000006ff117e24 */ /* 0x020fe2000f8e00ff */
[----:B------:R-:W-:Y:S01]  /*0d50*/  LDGSTS.E.BYPASS.128 [R7+0x4c00], desc[UR14][R4.64+0x40], P6 ;  /* 0x04c0004004077fae */ /* 0x000fe2000b101c4e */
[----:B------:R-:W-:Y:S01]  /*0d60*/  PLOP3.LUT P6, PT, PT, PT, UP0, 0x80, 0x0 ;  /* 0x000000000000781c */ /* 0x000fe20003fcf008 */
[----:B------:R-:W-:Y:S02]  /*0d70*/  UISETP.GE.AND UP0, UPT, UR5, 0x20, UPT ;  /* 0x000000200500788c */ /* 0x000fe4000bf06270 */
[----:B------:R-:W0:Y:S01]  /*0d80*/  LDGDEPBAR ;  /* 0x00000000000079af */ /* 0x000e220000000000 */
[----:B------:R-:W-:-:S03]  /*0d90*/  SEL R20, R20, RZ, P6 ;  /* 0x000000ff14147207 */ /* 0x000fc60003000000 */
[----:B------:R2:W-:Y:S01]  /*0da0*/  LDGSTS.E.BYPASS.128 [R8+0x1000], desc[UR14][R18.64], P2 ;  /* 0x0100000012087fae */ /* 0x0005e20009101c4e */
[----:B------:R-:W-:-:S03]  /*0db0*/  ISETP.GE.AND P2, PT, R88, UR4, PT ;  /* 0x0000000458007c0c */ /* 0x000fc6000bf46270 */
[----:B------:R3:W-:Y:S01]  /*0dc0*/  LDGSTS.E.BYPASS.128 [R8+0x1400], desc[UR14][R10.64], P3 ;  /* 0x014000000a087fae */ /* 0x0007e20009901c4e */
[----:B------:R-:W-:Y:S02]  /*0dd0*/  SEL R9, RZ, 0x10, P2 ;  /* 0x00000010ff097807 */ /* 0x000fe40001000000 */
[----:B------:R-:W-:Y:S01]  /*0de0*/  ISETP.GE.AND P3, PT, R88, UR10, PT ;  /* 0x0000000a58007c0c */ /* 0x000fe2000bf66270 */
[----:B------:R4:W-:Y:S01]  /*0df0*/  LDGSTS.E.BYPASS.128 [R8+0x1800], desc[UR14][R12.64], P4 ;  /* 0x018000000c087fae */ /* 0x0009e2000a101c4e */
[----:B------:R-:W-:Y:S02]  /*0e00*/  SEL R9, R9, RZ, P0 ;  /* 0x000000ff09097207 */ /* 0x000fe40000000000 */
[----:B------:R-:W-:Y:S01]  /*0e10*/  ISETP.NE.U32.AND P2, PT, R20, RZ, PT ;  /* 0x000000ff1400720c */ /* 0x000fe20003f45070 */
[----:B------:R-:W-:Y:S01]  /*0e20*/  LDGSTS.E.BYPASS.128 [R8+0x1c00], desc[UR14][R14.64], P5 ;  /* 0x01c000000e087fae */ /* 0x000fe2000a901c4e */
[----:B------:R-:W-:Y:S01]  /*0e30*/  SEL R20, RZ, 0x10, P3 ;  /* 0x00000010ff147807 */ /* 0x000fe20001800000 */
[----:B--2---:R-:W-:Y:S01]  /*0e40*/  IMAD.WIDE R18, R17, 0x2, R18 ;  /* 0x0000000211127825 */ /* 0x004fe200078e0212 */
[----:B------:R-:W-:Y:S01]  /*0e50*/  ISETP.GE.AND P3, PT, R87, UR4, PT ;  /* 0x0000000457007c0c */ /* 0x000fe2000bf66270 */
[----:B------:R-:W0:Y:S01]  /*0e60*/  LDGDEPBAR ;  /* 0x00000000000079af */ /* 0x000e220000000000 */
[----:B------:R-:W-:Y:S01]  /*0e70*/  BAR.SYNC.DEFER_BLOCKING 0x0 ;  /* 0x0000000000007b1d */ /* 0x000fe20000010000 */
[----:B------:R-:W-:Y:S01]  /*0e80*/  ISETP.NE.U32.AND P4, PT, R9, RZ, PT ;  /* 0x000000ff0900720c */ /* 0x000fe20003f85070 */
[----:B---3--:R-:W-:Y:S01]  /*0e90*/  IMAD.WIDE R10, R21, 0x2, R10 ;  /* 0x00000002150a7825 */ /* 0x008fe200078e020a */
[----:B------:R-:W-:-:S02]  /*0ea0*/  SEL R9, RZ, 0x10, P3 ;  /* 0x00000010ff097807 */ /* 0x000fc40001800000 */
[----:B------:R-:W-:Y:S01]  /*0eb0*/  ISETP.GE.AND P5, PT, R86, UR4, PT ;  /* 0x0000000456007c0c */ /* 0x000fe2000bfa6270 */
[----:B----4-:R-:W-:Y:S01]  /*0ec0*/  IMAD.WIDE R12, R21, 0x2, R12 ;  /* 0x00000002150c7825 */ /* 0x010fe200078e020c */
[----:B------:R-:W-:Y:S02]  /*0ed0*/  SEL R9, R9, RZ, P0 ;  /* 0x000000ff09097207 */ /* 0x000fe40000000000 */
[----:B------:R-:W-:Y:S02]  /*0ee0*/  SEL R16, RZ, 0x10, P5 ;  /* 0x00000010ff107807 */ /* 0x000fe40002800000 */
[----:B------:R-:W-:Y:S02]  /*0ef0*/  ISETP.NE.U32.AND P5, PT, R9, RZ, PT ;  /* 0x000000ff0900720c */ /* 0x000fe40003fa5070 */
[----:B------:R-:W-:Y:S02]  /*0f00*/  SEL R16, R16, RZ, P0 ;  /* 0x000000ff10107207 */ /* 0x000fe40000000000 */
[----:B------:R-:W-:-:S04]  /*0f10*/  SEL R20, R20, RZ, P6 ;  /* 0x000000ff14147207 */ /* 0x000fc80003000000 */
[----:B------:R-:W-:Y:S01]  /*0f20*/  ISETP.NE.U32.AND P3, PT, R20, RZ, PT ;  /* 0x000000ff1400720c */ /* 0x000fe20003f65070 */
[----:B------:R-:W-:Y:S01]  /*0f30*/  @!PT LDS RZ, [RZ] ;  /* 0x00000000fffff984 */ /* 0x000fe20000000800 */
[----:B------:R-:W-:Y:S01]  /*0f40*/  @!PT LDS RZ, [RZ] ;  /* 0x00000000fffff984 */ /* 0x000fe20000000800 */
[----:B------:R-:W-:Y:S01]  /*0f50*/  @!PT LDS RZ, [RZ] ;  /* 0x00000000fffff984 */ /* 0x000fe20000000800 */
[----:B------:R-:W-:Y:S04]  /*0f60*/  LDGSTS.E.BYPASS.128 [R7+0x5000], desc[UR14][R4.64+0x80], P1 ;  /* 0x0500008004077fae */ /* 0x000fe80008901c4e */
[----:B------:R-:W-:Y:S01]  /*0f70*/  LDGSTS.E.BYPASS.128 [R7+0x5400], desc[UR14][R4.64+0x80], P1 ;  /* 0x0540008004077fae */ /* 0x000fe20008901c4e */
[----:B------:R-:W-:-:S03]  /*0f80*/  ISETP.GE.AND P1, PT, R85, UR4, PT ;  /* 0x0000000455007c0c */ /* 0x000fc6000bf26270 */
[----:B------:R-:W0:Y:S01]  /*0f90*/  LDGDEPBAR ;  /* 0x00000000000079af */ /* 0x000e220000000000 */
[----:B------:R-:W-:Y:S02]  /*0fa0*/  SEL R9, RZ, 0x10, P1 ;  /* 0x00000010ff097807 */ /* 0x000fe40000800000 */
[----:B------:R-:W-:Y:S01]  /*0fb0*/  ISETP.NE.U32.AND P1, PT, R16, RZ, PT ;  /* 0x000000ff1000720c */ /* 0x000fe20003f25070 */
[----:B------:R-:W-:Y:S01]  /*0fc0*/  LDGSTS.E.BYPASS.128 [R8+0x2000], desc[UR14][R18.64], P4 ;  /* 0x0200000012087fae */ /* 0x000fe2000a101c4e */
[----:B------:R-:W-:Y:S02]  /*0fd0*/  ISETP.GE.AND P4, PT, R87, UR10, PT ;  /* 0x0000000a57007c0c */ /* 0x000fe4000bf86270 */
[----:B------:R-:W-:Y:S01]  /*0fe0*/  SEL R9, R9, RZ, P0 ;  /* 0x000000ff09097207 */ /* 0x000fe20000000000 */
[----:B------:R2:W-:Y:S01]  /*0ff0*/  LDGSTS.E.BYPASS.128 [R8+0x2400], desc[UR14][R10.64], P5 ;  /* 0x024000000a087fae */ /* 0x0005e2000a901c4e */
[----:B------:R-:W-:Y:S02]  /*1000*/  ISETP.GE.AND P0, PT, R86, UR10, PT ;  /* 0x0000000a56007c0c */ /* 0x000fe4000bf06270 */
[----:B------:R-:W-:-:S02]  /*1010*/  SEL R16, RZ, 0x10, P4 ;  /* 0x00000010ff107807 */ /* 0x000fc40002000000 */
[----:B------:R-:W-:Y:S02]  /*1020*/  ISETP.GE.AND P4, PT, R85, UR10, PT ;  /* 0x0000000a55007c0c */ /* 0x000fe4000bf86270 */
[----:B------:R-:W-:Y:S01]  /*1030*/  SEL R17, RZ, 0x10, P0 ;  /* 0x00000010ff117807 */ /* 0x000fe20000000000 */
[----:B------:R3:W-:Y:S01]  /*1040*/  LDGSTS.E.BYPASS.128 [R8+0x2800], desc[UR14][R12.64], P1 ;  /* 0x028000000c087fae */ /* 0x0007e20008901c4e */
[----:B------:R-:W-:Y:S02]  /*1050*/  ISETP.NE.U32.AND P0, PT, R9, RZ, PT ;  /* 0x000000ff0900720c */ /* 0x000fe40003f05070 */
[----:B------:R-:W-:Y:S01]  /*1060*/  SEL R9, RZ, 0x10, P4 ;  /* 0x00000010ff097807 */ /* 0x000fe20002000000 */
[----:B--2---:R-:W-:Y:S01]  /*1070*/  IMAD.WIDE R10, R21, 0x2, R10 ;  /* 0x00000002150a7825 */ /* 0x004fe200078e020a */
[----:B------:R-:W-:Y:S02]  /*1080*/  SEL R16, R16, RZ, P6 ;  /* 0x000000ff10107207 */ /* 0x000fe40003000000 */
[----:B------:R-:W-:-:S02]  /*1090*/  SEL R9, R9, RZ, P6 ;  /* 0x000000ff09097207 */ /* 0x000fc40003000000 */
[----:B------:R-:W-:Y:S02]  /*10a0*/  SEL R17, R17, RZ, P6 ;  /* 0x000000ff11117207 */ /* 0x000fe40003000000 */
[----:B------:R-:W-:Y:S01]  /*10b0*/  ISETP.NE.U32.AND P6, PT, R9, RZ, PT ;  /* 0x000000ff0900720c */ /* 0x000fe20003fc5070 */
[----:B------:R-:W-:Y:S01]  /*10c0*/  IMAD.U32 R9, RZ, RZ, UR6 ;  /* 0x00000006ff097e24 */ /* 0x000fe2000f8e00ff */
[----:B------:R-:W-:Y:S02]  /*10d0*/  ISETP.NE.U32.AND P4, PT, R16, RZ, PT ;  /* 0x000000ff1000720c */ /* 0x000fe40003f85070 */
[----:B------:R-:W-:Y:S01]  /*10e0*/  ISETP.NE.U32.AND P5, PT, R17, RZ, PT ;  /* 0x000000ff1100720c */ /* 0x000fe20003fa5070 */
[----:B------:R-:W-:-:S04]  /*10f0*/  IMAD.WIDE R14, R9, 0x2, R14 ;  /* 0x00000002090e7825 */ /* 0x000fc800078e020e */
[----:B------:R-:W-:Y:S01]  /*1100*/  IMAD.U32 R17, RZ, RZ, UR6 ;  /* 0x00000006ff117e24 */ /* 0x000fe2000f8e00ff */
[----:B------:R-:W-:Y:S01]  /*1110*/  LDGSTS.E.BYPASS.128 [R8+0x2c00], desc[UR14][R14.64], P0 ;  /* 0x02c000000e087fae */ /* 0x000fe20008101c4e */
[----:B------:R-:W-:Y:S01]  /*1120*/  PLOP3.LUT P0, PT, PT, PT, UP0, 0x80, 0x0 ;  /* 0x000000000000781c */ /* 0x000fe20003f0f008 */
[----:B------:R-:W-:Y:S02]  /*1130*/  IMAD.WIDE R20, R9, 0x2, R14 ;  /* 0x0000000209147825 */ /* 0x000fe400078e020e */
[----:B------:R-:W0:Y:S02]  /*1140*/  LDGDEPBAR ;  /* 0x00000000000079af */ /* 0x000e240000000000 */
[----:B------:R-:W-:Y:S01]  /*1150*/  IMAD.WIDE R18, R17, 0x2, R18 ;  /* 0x0000000211127825 */ /* 0x000fe200078e0212 */
[----:B------:R-:W-:Y:S03]  /*1160*/  BAR.SYNC.DEFER_BLOCKING 0x0 ;  /* 0x0000000000007b1d */ /* 0x000fe60000010000 */
[----:B------:R-:W-:-:S04]  /*1170*/  IMAD.WIDE R16, R23, 0x2, R12 ;  /* 0x0000000217107825 */ /* 0x000fc800078e020c */
[----:B---3--:R-:W-:Y:S01]  /*1180*/  IMAD.MOV.U32 R12, RZ, RZ, RZ ;  /* 0x000000ffff0c7224 */ /* 0x008fe200078e00ff */
[----:B------:R-:W-:Y:S01]  /*1190*/  @!PT LDS RZ, [RZ] ;  /* 0x00000000fffff984 */ /* 0x000fe20000000800 */
[----:B------:R-:W-:Y:S01]  /*11a0*/  @!PT LDS RZ, [RZ] ;  /* 0x00000000fffff984 */ /* 0x000fe20000000800 */
[----:B------:R-:W-:Y:S01]  /*11b0*/  @!PT LDS RZ, [RZ] ;  /* 0x00000000fffff984 */ /* 0x000fe20000000800 */
[----:B------:R-:W-:Y:S04]  /*11c0*/  LDGSTS.E.BYPASS.128 [R7+0x5800], desc[UR14][R4.64+0xc0], P2 ;  /* 0x058000c004077fae */ /* 0x000fe80009101c4e */
[----:B------:R2:W-:Y:S04]  /*11d0*/  LDGSTS.E.BYPASS.128 [R7+0x5c00], desc[UR14][R4.64+0xc0], P2 ;  /* 0x05c000c004077fae */ /* 0x0005e80009101c4e */
[----:B------:R-:W0:Y:S04]  /*11e0*/  LDGDEPBAR ;  /* 0x00000000000079af */ /* 0x000e280000000000 */
[----:B------:R3:W-:Y:S04]  /*11f0*/  LDGSTS.E.BYPASS.128 [R8+0x3000], desc[UR14][R18.64], P3 ;  /* 0x0300000012087fae */ /* 0x0007e80009901c4e */
[----:B------:R3:W-:Y:S01]  /*1200*/  LDGSTS.E.BYPASS.128 [R8+0x3400], desc[UR14][R10.64], P4 ;  /* 0x034000000a087fae */ /* 0x0007e2000a101c4e */
[----:B--2---:R-:W-:-:S02]  /*1210*/  SHF.R.U32.HI R5, RZ, 0x2, R75 ;  /* 0x00000002ff057819 */ /* 0x004fc4000001164b */
[----:B------:R-:W-:Y:S01]  /*1220*/  LOP3.LUT R4, R75, 0x10, RZ, 0xc0, !PT ;  /* 0x000000104b047812 */ /* 0x000fe200078ec0ff */
[----:B------:R3:W-:Y:S01]  /*1230*/  LDGSTS.E.BYPASS.128 [R8+0x3800], desc[UR14][R16.64], P5 ;  /* 0x0380000010087fae */ /* 0x0007e2000a901c4e */
[----:B------:R-:W-:-:S03]  /*1240*/  LOP3.LUT R5, R5, 0x8, RZ, 0xc0, !PT ;  /* 0x0000000805057812 */ /* 0x000fc600078ec0ff */
[----:B------:R3:W-:Y:S04]  /*1250*/  LDGSTS.E.BYPASS.128 [R8+0x3c00], desc[UR14][R20.64], P6 ;  /* 0x03c0000014087fae */ /* 0x0007e8000b101c4e */
[----:B------:R-:W0:Y:S01]  /*1260*/  LDGDEPBAR ;  /* 0x00000000000079af */ /* 0x000e220000000000 */
[----:B-1----:R-:W-:Y:S05]  /*1270*/  @!P0 BRA `(.L_x_0) ;  /* 0x0000000800d08947 */ /* 0x002fea0003800000 */
[C---:B---3--:R-:W-:Y:S01]  /*1280*/  IMAD.SHL.U32 R8, R75.reuse, 0x20, RZ ;  /* 0x000000204b087824 */ /* 0x048fe200078e00ff */
[--C-:B------:R-:W-:Y:S01]  /*1290*/  SHF.R.S32.HI R7, RZ, 0x1, R75.reuse ;  /* 0x00000001ff077819 */ /* 0x100fe2000001144b */
[----:B------:R-:W-:Y:S01]  /*12a0*/  USHF.R.S32.HI UR8, URZ, 0x1f, UR5 ;  /* 0x0000001f3f087899 */ /* 0x000fe20008011405 */
[----:B------:R-:W-:Y:S01]  /*12b0*/  LOP3.LUT R9, R75, 0x3, RZ, 0xc0, !PT ;  /* 0x000000034b097812 */ /* 0x000fe200078ec0ff */
[----:B------:R-:W-:Y:S01]  /*12c0*/  ULDC.64 UR12, c[0x0][0x218] ;  /* 0x00008600000c7ab9 */ /* 0x000fe20000000a00 */
[----:B------:R-:W-:Y:S01]  /*12d0*/  SGXT R7, R7, 0x1 ;  /* 0x000000010707781a */ /* 0x000fe20000000200 */
[----:B------:R-:W-:Y:S01]  /*12e0*/  ULEA.HI UR8, UR8, UR5, URZ, 0x5 ;  /* 0x0000000508087291 */ /* 0x000fe2000f8f283f */
[----:B------:R-:W-:Y:S01]  /*12f0*/  LOP3.LUT R8, R8, 0x120, RZ, 0xc0, !PT ;  /* 0x0000012008087812 */ /* 0x000fe200078ec0ff */
[C---:B------:R-:W-:Y:S01]  /*1300*/  IMAD R10, R9.reuse, 0x48, RZ ;  /* 0x00000048090a7824 */ /* 0x040fe200078e02ff */
[----:B------:R-:W-:Y:S01]  /*1310*/  SHF.R.S32.HI R11, RZ, 0x2, R75 ;  /* 0x00000002ff0b7819 */ /* 0x000fe2000001144b */
[----:B------:R-:W-:Y:S01]  /*1320*/  IMAD.WIDE.U32 R2, R9, 0x10, R2 ;  /* 0x0000001009027825 */ /* 0x000fe200078e0002 */
[----:B------:R-:W-:Y:S01]  /*1330*/  LOP3.LUT R8, R8, 0x48, R7, 0xf8, !PT ;  /* 0x0000004808087812 */ /* 0x000fe200078ef807 */
[----:B------:R-:W-:Y:S01]  /*1340*/  USHF.R.S32.HI UR10, URZ, 0x1f, UR6 ;  /* 0x0000001f3f0a7899 */ /* 0x000fe20008011406 */
[----:B------:R-:W-:Y:S01]  /*1350*/  SGXT R7, R11, 0x1 ;  /* 0x000000010b07781a */ /* 0x000fe20000000200 */
[----:B------:R-:W-:Y:S01]  /*1360*/  IMAD.SHL.U32 R9, R75, 0x40, RZ ;  /* 0x000000404b097824 */ /* 0x000fe200078e00ff */
[----:B------:R-:W-:Y:S01]  /*1370*/  IADD3 R74, P0, R2, 0x100, RZ ;  /* 0x00000100024a7810 */ /* 0x000fe20007f1e0ff */
[----:B------:R-:W-:Y:S01]  /*1380*/  ULEA UR11, UP0, UR6, UR12, 0x3 ;  /* 0x0000000c060b7291 */ /* 0x000fe2000f80183f */
[--C-:B------:R-:W-:Y:S01]  /*1390*/  LOP3.LUT R10, R10, 0x120, R7.reuse, 0x78, !PT ;  /* 0x000001200a0a7812 */ /* 0x100fe200078e7807 */
[----:B------:R-:W-:Y:S01]  /*13a0*/  USHF.R.S32.HI UR8, URZ, 0x5, UR8 ;  /* 0x000000053f087899 */ /* 0x000fe20008011408 */
[----:B------:R-:W-:Y:S01]  /*13b0*/  LOP3.LUT R8, R8, 0x90, R7, 0xf8, !PT ;  /* 0x0000009008087812 */ /* 0x000fe200078ef807 */
[----:B------:R-:W-:Y:S01]  /*13c0*/  IMAD.X R73, RZ, RZ, R3, P0 ;  /* 0x000000ffff497224 */ /* 0x000fe200000e0603 */
[----:B------:R-:W-:Y:S01]  /*13d0*/  LOP3.LUT R10, R10, 0x600, R9, 0xf8, !PT ;  /* 0x000006000a0a7812 */ /* 0x000fe200078ef809 */
[----:B------:R-:W-:Y:S01]  /*13e0*/  IMAD.SHL.U32 R2, R6, 0x2, RZ ;  /* 0x0000000206027824 */ /* 0x000fe200078e00ff */
[----:B------:R-:W-:-:S02]  /*13f0*/  SHF.R.U32.HI R7, RZ, 0x1, R4 ;  /* 0x00000001ff077819 */ /* 0x000fc40000011604 */
[----:B------:R-:W-:Y:S02]  /*1400*/  CS2R R40, SRZ ;  /* 0x0000000000287805 */ /* 0x000fe4000001ff00 */
[----:B------:R-:W-:Y:S02]  /*1410*/  SHF.R.S32.HI R3, RZ, 0x1f, R0 ;  /* 0x0000001fff037819 */ /* 0x000fe40000011400 */
[----:B------:R-:W-:Y:S02]  /*1420*/  CS2R R42, SRZ ;  /* 0x00000000002a7805 */ /* 0x000fe4000001ff00 */
[----:B------:R-:W-:Y:S02]  /*1430*/  SHF.R.S32.HI R68, RZ, 0x1f, R67 ;  /* 0x0000001fff447819 */ /* 0x000fe40000011443 */
[----:B------:R-:W-:Y:S02]  /*1440*/  CS2R R36, SRZ ;  /* 0x0000000000247805 */ /* 0x000fe4000001ff00 */
[----:B------:R-:W-:-:S02]  /*1450*/  LOP3.LUT R79, R10, R5, RZ, 0x3c, !PT ;  /* 0x000000050a4f7212 */ /* 0x000fc400078e3cff */
[----:B------:R-:W-:Y:S02]  /*1460*/  CS2R R38, SRZ ;  /* 0x0000000000267805 */ /* 0x000fe4000001ff00 */
[----:B------:R-:W-:Y:S02]  /*1470*/  SHF.R.S32.HI R66, RZ, 0x1f, R65 ;  /* 0x0000001fff427819 */ /* 0x000fe40000011441 */
[----:B------:R-:W-:Y:S02]  /*1480*/  CS2R R32, SRZ ;  /* 0x0000000000207805 */ /* 0x000fe4000001ff00 */
[----:B------:R-:W-:Y:S02]  /*1490*/  LOP3.LUT R82, R8, R7, RZ, 0x3c, !PT ;  /* 0x0000000708527212 */ /* 0x000fe400078e3cff */
[----:B------:R-:W-:Y:S02]  /*14a0*/  CS2R R34, SRZ ;  /* 0x0000000000227805 */ /* 0x000fe4000001ff00 */
[----:B------:R-:W-:-:S02]  /*14b0*/  SHF.R.S32.HI R5, RZ, 0x1f, R6 ;  /* 0x0000001fff057819 */ /* 0x000fc40000011406 */
[----:B------:R-:W-:Y:S02]  /*14c0*/  CS2R R20, SRZ ;  /* 0x0000000000147805 */ /* 0x000fe4000001ff00 */
[C---:B------:R-:W-:Y:S01]  /*14d0*/  SHF.L.U64.HI R64, R0.reuse, 0x1, R3 ;  /* 0x0000000100407819 */ /* 0x040fe20000010203 */
[----:B------:R-:W-:Y:S01]  /*14e0*/  IMAD.SHL.U32 R3, R0, 0x2, RZ ;  /* 0x0000000200037824 */ /* 0x000fe200078e00ff */
[C---:B------:R-:W-:Y:S01]  /*14f0*/  SHF.L.U64.HI R68, R67.reuse, 0x1, R68 ;  /* 0x0000000143447819 */ /* 0x040fe20000010244 */
[----:B------:R-:W-:Y:S01]  /*1500*/  IMAD.SHL.U32 R67, R67, 0x2, RZ ;  /* 0x0000000243437824 */ /* 0x000fe200078e00ff */
[C---:B------:R-:W-:Y:S01]  /*1510*/  SHF.L.U64.HI R66, R65.reuse, 0x1, R66 ;  /* 0x0000000141427819 */ /* 0x040fe20000010242 */
[----:B------:R-:W-:Y:S01]  /*1520*/  IMAD.SHL.U32 R65, R65, 0x2, RZ ;  /* 0x0000000241417824 */ /* 0x000fe200078e00ff */
[----:B------:R-:W-:Y:S02]  /*1530*/  SHF.L.U64.HI R0, R6, 0x1, R5 ;  /* 0x0000000106007819 */ /* 0x000fe40000010205 */
[----:B------:R-:W-:-:S02]  /*1540*/  CS2R R22, SRZ ;  /* 0x0000000000167805 */ /* 0x000fc4000001ff00 */
[----:B------:R-:W-:Y:S02]  /*1550*/  CS2R R44, SRZ ;  /* 0x00000000002c7805 */ /* 0x000fe4000001ff00 */
[----:B------:R-:W-:Y:S02]  /*1560*/  CS2R R46, SRZ ;  /* 0x00000000002e7805 */ /* 0x000fe4000001ff00 */
[----:B------:R-:W-:Y:S02]  /*1570*/  CS2R R48, SRZ ;  /* 0x0000000000307805 */ /* 0x000fe4000001ff00 */
[----:B------:R-:W-:Y:S02]  /*1580*/  CS2R R50, SRZ ;  /* 0x0000000000327805 */ /* 0x000fe4000001ff00 */
[----:B------:R-:W-:Y:S02]  /*1590*/  CS2R R52, SRZ ;  /* 0x0000000000347805 */ /* 0x000fe4000001ff00 */
[----:B------:R-:W-:-:S02]  /*15a0*/  CS2R R54, SRZ ;  /* 0x0000000000367805 */ /* 0x000fc4000001ff00 */
[----:B------:R-:W-:Y:S02]  /*15b0*/  CS2R R56, SRZ ;  /* 0x0000000000387805 */ /* 0x000fe4000001ff00 */
[----:B------:R-:W-:Y:S02]  /*15c0*/  CS2R R58, SRZ ;  /* 0x00000000003a7805 */ /* 0x000fe4000001ff00 */
[C---:B------:R-:W-:Y:S01]  /*15d0*/  LOP3.LUT R81, R82.reuse, 0x10, RZ, 0x3c, !PT ;  /* 0x0000001052517812 */ /* 0x040fe200078e3cff */
[----:B------:R-:W-:Y:S01]  /*15e0*/  ULEA.HI.X UR12, UR6, UR13, UR10, 0x3, UP0 ;  /* 0x0000000d060c7291 */ /* 0x000fe200080f1c0a */
[----:B------:R-:W-:Y:S01]  /*15f0*/  LOP3.LUT R80, R82, 0x210, RZ, 0x3c, !PT ;  /* 0x0000021052507812 */ /* 0x000fe200078e3cff */
[----:B------:R-:W-:Y:S01]  /*1600*/  USHF.L.U64.HI UR13, UR6, 0x1, UR10 ;  /* 0x00000001060d7899 */ /* 0x000fe2000801020a */
[C---:B------:R-:W-:Y:S01]  /*1610*/  LOP3.LUT R78, R79.reuse, 0x10, RZ, 0x3c, !PT ;  /* 0x000000104f4e7812 */ /* 0x040fe200078e3cff */
[----:B------:R-:W-:Y:S01]  /*1620*/  UIADD3 UR9, UR9, -0x80, URZ ;  /* 0xffffff8009097890 */ /* 0x000fe2000fffe03f */
[C---:B------:R-:W-:Y:S01]  /*1630*/  LOP3.LUT R77, R79.reuse, 0x20, RZ, 0x3c, !PT ;  /* 0x000000204f4d7812 */ /* 0x040fe200078e3cff */
[----:B------:R-:W-:Y:S01]  /*1640*/  UMOV UR4, URZ ;  /* 0x0000003f00047c82 */ /* 0x000fe20008000000 */
[----:B------:R-:W-:Y:S01]  /*1650*/  LOP3.LUT R76, R79, 0x30, RZ, 0x3c, !PT ;  /* 0x000000304f4c7812 */ /* 0x000fe200078e3cff */
[----:B------:R-:W-:-:S02]  /*1660*/  UIADD3 UR17, UR7, 0x4000, URZ ;  /* 0x0000400007117890 */ /* 0x000fc4000fffe03f */
[----:B------:R-:W-:Y:S01]  /*1670*/  UIADD3 UR16, UR8, -0x4, URZ ;  /* 0xfffffffc08107890 */ /* 0x000fe2000fffe03f */
[----:B------:R-:W-:Y:S01]  /*1680*/  UMOV UR5, 0x3 ;  /* 0x0000000300057882 */ /* 0x000fe20000000000 */
[----:B------:R-:W-:-:S10]  /*1690*/  UMOV UR10, 0xffffffff ;  /* 0xffffffff000a7882 */ /* 0x000fd40000000000 */
.L_x_1:
[----:B------:R-:W-:-:S04]  /*16a0*/  DEPBAR.LE SB0, 0x6 ;  /* 0x000081800000791a */ /* 0x000fc80000000000 */
[----:B------:R-:W-:Y:S01]  /*16b0*/  UIADD3 UR10, UR10, 0x1, URZ ;  /* 0x000000010a0a7890 */ /* 0x000fe2000fffe03f */
[----:B------:R-:W-:Y:S01]  /*16c0*/  BAR.SYNC.DEFER_BLOCKING 0x0 ;  /* 0x0000000000007b1d */ /* 0x000fe20000010000 */
[----:B------:R-:W-:Y:S01]  /*16d0*/  ISETP.GE.AND P0, PT, R89, UR9, PT ;  /* 0x0000000959007c0c */ /* 0x000fe2000bf06270 */
[----:B------:R-:W-:Y:S01]  /*16e0*/  UIADD3 UR5, UR5, 0x1, URZ ;  /* 0x0000000105057890 */ /* 0x000fe2000fffe03f */
[----:B------:R-:W-:Y:S01]  /*16f0*/  ISETP.GE.AND P1, PT, R87, UR9, PT ;  /* 0x0000000957007c0c */ /* 0x000fe2000bf26270 */
[----:B------:R-:W-:Y:S01]  /*1700*/  UISETP.GT.AND UP0, UPT, UR10, 0x3, UPT ;  /* 0x000000030a00788c */ /* 0x000fe2000bf04270 */
[----:B------:R-:W-:Y:S02]  /*1710*/  ISETP.GE.AND P2, PT, R86, UR9, PT ;  /* 0x0000000956007c0c */ /* 0x000fe4000bf46270 */
[----:B------:R-:W-:Y:S01]  /*1720*/  ISETP.GE.AND P3, PT, R85, UR9, PT ;  /* 0x0000000955007c0c */ /* 0x000fe2000bf66270 */
[----:B------:R-:W-:Y:S02]  /*1730*/  USEL UR10, UR10, URZ, !UP0 ;  /* 0x0000003f0a0a7287 */ /* 0x000fe4000c000000 */
[----:B------:R-:W-:-:S02]  /*1740*/  UISETP.GE.AND UP0, UPT, UR4, UR16, UPT ;  /* 0x000000100400728c */ /* 0x000fc4000bf06270 */
[----:B------:R-:W-:Y:S02]  /*1750*/  ULEA UR19, UR10, UR7, 0xc ;  /* 0x000000070a137291 */ /* 0x000fe4000f8e603f */
[----:B------:R-:W-:Y:S02]  /*1760*/  ULEA UR18, UR10, UR17, 0xb ;  /* 0x000000110a127291 */ /* 0x000fe4000f8e583f */
[----:B------:R-:W-:Y:S01]  /*1770*/  PLOP3.LUT P4, PT, PT, PT, UP0, 0x80, 0x0 ;  /* 0x000000000000781c */ /* 0x000fe20003f8f008 */
[----:B------:R-:W-:Y:S01]  /*1780*/  UISETP.GT.AND UP0, UPT, UR5, 0x3, UPT ;  /* 0x000000030500788c */ /* 0x000fe2000bf04270 */
[----:B------:R-:W-:Y:S01]  /*1790*/  LEA R16, R79, UR19, 0x1 ;  /* 0x000000134f107c11 */ /* 0x000fe2000f8e08ff */
[----:B------:R-:W-:Y:S01]  /*17a0*/  UIADD3 UR4, UR4, 0x1, URZ ;  /* 0x0000000104047890 */ /* 0x000fe2000fffe03f */
[----:B-1----:R-:W-:Y:S01]  /*17b0*/  LEA R12, R78, UR19, 0x1 ;  /* 0x000000134e0c7c11 */ /* 0x002fe2000f8e08ff */
[----:B------:R-:W-:Y:S01]  /*17c0*/  USEL UR5, UR5, URZ, !UP0 ;  /* 0x0000003f05057287 */ /* 0x000fe2000c000000 */
[----:B------:R-:W-:Y:S01]  /*17d0*/  LEA R8, R77, UR19, 0x1 ;  /* 0x000000134d087c11 */ /* 0x000fe2000f8e08ff */
[----:B------:R-:W-:Y:S01]  /*17e0*/  UISETP.NE.AND UP0, UPT, UR8, UR4, UPT ;  /* 0x000000040800728c */ /* 0x000fe2000bf05270 */
[----:B------:R-:W-:Y:S01]  /*17f0*/  LEA R4, R76, UR19, 0x1 ;  /* 0x000000134c047c11 */ /* 0x000fe2000f8e08ff */
[----:B------:R-:W-:Y:S01]  /*1800*/  LDSM.16.MT88.4 R16, [R16] ;  /* 0x000000001010783b */ /* 0x000fe20000004200 */
[----:B------:R-:W-:-:S02]  /*1810*/  LEA R90, R82, UR18, 0x1 ;  /* 0x00000012525a7c11 */ /* 0x000fc4000f8e08ff */
[----:B------:R-:W-:Y:S01]  /*1820*/  LEA R28, R81, UR18, 0x1 ;  /* 0x00000012511c7c11 */ /* 0x000fe2000f8e08ff */
[----:B------:R-:W-:Y:S04]  /*1830*/  LDSM.16.MT88.4 R12, [R12] ;  /* 0x000000000c0c783b */ /* 0x000fe80000004200 */
[----:B------:R-:W1:Y:S04]  /*1840*/  LDSM.16.M88.4 R24, [R90] ;  /* 0x000000005a18783b */ /* 0x000e680000000200 */
[----:B------:R-:W2:Y:S04]  /*1850*/  LDSM.16.MT88.4 R8, [R8] ;  /* 0x000000000808783b */ /* 0x000ea80000004200 */
[----:B------:R-:W3:Y:S04]  /*1860*/  LDSM.16.MT88.4 R4, [R4] ;  /* 0x000000000404783b */ /* 0x000ee80000004200 */
[----:B------:R-:W4:Y:S04]  /*1870*/  LDSM.16.M88.4 R60, [R90+0x400] ;  /* 0x000400005a3c783b */ /* 0x000f280000000200 */
[----:B------:R-:W5:Y:S01]  /*1880*/  LDSM.16.M88.4 R28, [R28] ;  /* 0x000000001c1c783b */ /* 0x000f620000000200 */
[C---:B-1----:R-:W-:Y:S06]  /*1890*/  HMMA.16816.F32 R40, R24.reuse, R16, R40 ;  /* 0x000000101828723c */ /* 0x042fec0000001828 */
[C---:B------:R-:W-:Y:S06]  /*18a0*/  HMMA.16816.F32 R36, R24.reuse, R12, R36 ;  /* 0x0000000c1824723c */ /* 0x040fec0000001824 */
[C---:B--2---:R-:W-:Y:S06]  /*18b0*/  HMMA.16816.F32 R32, R24.reuse, R8, R32 ;  /* 0x000000081820723c */ /* 0x044fec0000001820 */
[----:B---3--:R-:W-:Y:S06]  /*18c0*/  HMMA.16816.F32 R20, R24, R4, R20 ;  /* 0x000000041814723c */ /* 0x008fec0000001814 */
[----:B----4-:R-:W-:Y:S01]  /*18d0*/  HMMA.16816.F32 R48, R60, R12, R48 ;  /* 0x0000000c3c30723c */ /* 0x010fe20000001830 */
[----:B------:R-:W-:Y:S01]  /*18e0*/  LEA R24, R80, UR18, 0x1 ;  /* 0x0000001250187c11 */ /* 0x000fe2000f8e08ff */
[----:B------:R-:W-:-:S04]  /*18f0*/  ULEA UR18, UR5, UR17, 0xb ;  /* 0x0000001105127291 */ /* 0x000fc8000f8e583f */
[C---:B------:R-:W-:Y:S01]  /*1900*/  HMMA.16816.F32 R52, R60.reuse, R8, R52 ;  /* 0x000000083c34723c */ /* 0x040fe20000001834 */
[----:B------:R-:W1:Y:S05]  /*1910*/  LDSM.16.M88.4 R24, [R24] ;  /* 0x000000001818783b */ /* 0x000e6a0000000200 */
[----:B------:R-:W-:Y:S01]  /*1920*/  HMMA.16816.F32 R56, R60, R4, R56 ;  /* 0x000000043c38723c */ /* 0x000fe20000001838 */
[----:B------:R-:W-:Y:S02]  /*1930*/  SEL R8, RZ, 0x10, P2 ;  /* 0x00000010ff087807 */ /* 0x000fe40001000000 */
[----:B------:R-:W-:Y:S02]  /*1940*/  SEL R9, RZ, 0x10, P3 ;  /* 0x00000010ff097807 */ /* 0x000fe40001800000 */
[----:B------:R-:W-:Y:S01]  /*1950*/  SEL R8, R8, RZ, !P4 ;  /* 0x000000ff08087207 */ /* 0x000fe20006000000 */
[----:B-----5:R-:W-:Y:S01]  /*1960*/  HMMA.16816.F32 R36, R28, R14, R36 ;  /* 0x0000000e1c24723c */ /* 0x020fe20000001824 */
[----:B------:R-:W-:-:S02]  /*1970*/  SEL R4, RZ, 0x10, P0 ;  /* 0x00000010ff047807 */ /* 0x000fc40000000000 */
[----:B------:R-:W-:Y:S01]  /*1980*/  ISETP.GE.AND P0, PT, R88, UR9, PT ;  /* 0x0000000958007c0c */ /* 0x000fe2000bf06270 */
[----:B------:R-:W-:Y:S01]  /*1990*/  UIADD3 UR9, UR9, -0x20, URZ ;  /* 0xffffffe009097890 */ /* 0x000fe2000fffe03f */
[----:B------:R-:W-:Y:S01]  /*19a0*/  SEL R4, R4, RZ, !P4 ;  /* 0x000000ff04047207 */ /* 0x000fe20006000000 */
[----:B------:R-:W-:Y:S01]  /*19b0*/  HMMA.16816.F32 R44, R60, R16, R44 ;  /* 0x000000103c2c723c */ /* 0x000fe2000000182c */
[----:B------:R-:W-:Y:S02]  /*19c0*/  SEL R5, RZ, 0x10, P1 ;  /* 0x00000010ff057807 */ /* 0x000fe40000800000 */
[----:B------:R-:W-:Y:S02]  /*19d0*/  ISETP.NE.U32.AND P5, PT, R4, RZ, PT ;  /* 0x000000ff0400720c */ /* 0x000fe40003fa5070 */
[----:B------:R-:W-:Y:S01]  /*19e0*/  SEL R4, RZ, 0x10, P0 ;  /* 0x00000010ff047807 */ /* 0x000fe20000000000 */
[----:B------:R-:W-:Y:S01]  /*19f0*/  HMMA.16816.F32 R32, R28, R10, R32 ;  /* 0x0000000a1c20723c */ /* 0x000fe20000001820 */
[----:B------:R-:W-:-:S02]  /*1a00*/  SEL R5, R5, RZ, !P4 ;  /* 0x000000ff05057207 */ /* 0x000fc40006000000 */
[----:B------:R-:W-:Y:S02]  /*1a10*/  SEL R4, R4, RZ, !P4 ;  /* 0x000000ff04047207 */ /* 0x000fe40006000000 */
[----:B------:R-:W-:Y:S01]  /*1a20*/  ISETP.NE.U32.AND P2, PT, R5, RZ, PT ;  /* 0x000000ff0500720c */ /* 0x000fe20003f45070 */
[----:B------:R-:W-:Y:S01]  /*1a30*/  IMAD.MOV.U32 R5, RZ, RZ, R73 ;  /* 0x000000ffff057224 */ /* 0x000fe200078e0049 */
[----:B------:R-:W-:Y:S01]  /*1a40*/  ISETP.NE.U32.AND P3, PT, R4, RZ, PT ;  /* 0x000000ff0400720c */ /* 0x000fe20003f65070 */
[----:B------:R-:W-:Y:S01]  /*1a50*/  IMAD.MOV.U32 R4, RZ, RZ, R74 ;  /* 0x000000ffff047224 */ /* 0x000fe200078e004a */
[----:B------:R-:W-:Y:S01]  /*1a60*/  ISETP.NE.U32.AND P1, PT, R8, RZ, PT ;  /* 0x000000ff0800720c */ /* 0x000fe20003f25070 */
[----:B------:R-:W-:Y:S01]  /*1a70*/  HMMA.16816.F32 R20, R28, R6, R20 ;  /* 0x000000061c14723c */ /* 0x000fe20000001814 */
[----:B------:R-:W-:Y:S01]  /*1a80*/  SEL R9, R9, RZ, !P4 ;  /* 0x000000ff09097207 */ /* 0x000fe20006000000 */
[----:B------:R-:W-:Y:S01]  /*1a90*/  BAR.SYNC.DEFER_BLOCKING 0x0 ;  /* 0x0000000000007b1d */ /* 0x000fe20000010000 */
[----:B------:R-:W-:-:S02]  /*1aa0*/  IADD3 R12, P4, R2, UR11, RZ ;  /* 0x0000000b020c7c10 */ /* 0x000fc4000ff9e0ff */
[----:B------:R-:W-:Y:S01]  /*1ab0*/  ISETP.NE.U32.AND P0, PT, R9, RZ, PT ;  /* 0x000000ff0900720c */ /* 0x000fe20003f05070 */
[----:B------:R-:W-:Y:S01]  /*1ac0*/  HMMA.16816.F32 R40, R28, R18, R40 ;  /* 0x000000121c28723c */ /* 0x000fe20000001828 */
[----:B------:R-:W-:Y:S02]  /*1ad0*/  IADD3.X R13, R0, UR12, RZ, P4, !PT ;  /* 0x0000000c000d7c10 */ /* 0x000fe4000a7fe4ff */
[----:B------:R-:W-:-:S03]  /*1ae0*/  IADD3 R8, P4, R67, UR11, RZ ;  /* 0x0000000b43087c10 */ /* 0x000fc6000ff9e0ff */
[----:B-1----:R-:W-:Y:S01]  /*1af0*/  HMMA.16816.F32 R48, R24, R14, R48 ;  /* 0x0000000e1830723c */ /* 0x002fe20000001830 */
[----:B------:R-:W-:-:S05]  /*1b00*/  IADD3.X R9, R68, UR12, RZ, P4, !PT ;  /* 0x0000000c44097c10 */ /* 0x000fca000a7fe4ff */
[----:B------:R-:W-:Y:S01]  /*1b10*/  HMMA.16816.F32 R52, R24, R10, R52 ;  /* 0x0000000a1834723c */ /* 0x000fe20000001834 */
[----:B------:R-:W-:Y:S01]  /*1b20*/  LEA R15, R84, UR18, 0x1 ;  /* 0x00000012540f7c11 */ /* 0x000fe2000f8e08ff */
[----:B------:R-:W-:-:S04]  /*1b30*/  ULEA UR18, UR5, UR7, 0xc ;  /* 0x0000000705127291 */ /* 0x000fc8000f8e603f */
[C---:B------:R-:W-:Y:S01]  /*1b40*/  HMMA.16816.F32 R56, R24.reuse, R6, R56 ;  /* 0x000000061838723c */ /* 0x040fe20000001838 */
[----:B------:R-:W-:Y:S01]  /*1b50*/  IADD3 R10, P6, R3, UR11, RZ ;  /* 0x0000000b030a7c10 */ /* 0x000fe2000ffde0ff */
[----:B------:R-:W-:Y:S01]  /*1b60*/  @!PT LDS RZ, [RZ] ;  /* 0x00000000fffff984 */ /* 0x000fe20000000800 */
[----:B------:R-:W-:Y:S01]  /*1b70*/  @!PT LDS RZ, [RZ] ;  /* 0x00000000fffff984 */ /* 0x000fe20000000800 */
[----:B------:R-:W-:Y:S01]  /*1b80*/  @!PT LDS RZ, [RZ] ;  /* 0x00000000fffff984 */ /* 0x000fe20000000800 */
[----:B------:R1:W-:Y:S01]  /*1b90*/  LDGSTS.E.BYPASS.128 [R15], desc[UR14][R4.64], P5 ;  /* 0x00000000040f7fae */ /* 0x0003e2000a901c4e */
[----:B------:R-:W-:Y:S02]  /*1ba0*/  LEA R17, R83, UR18, 0x1 ;  /* 0x0000001253117c11 */ /* 0x000fe4000f8e08ff */
[----:B------:R-:W-:Y:S01]  /*1bb0*/  IADD3.X R11, R64, UR12, RZ, P6, !PT ;  /* 0x0000000c400b7c10 */ /* 0x000fe2000b7fe4ff */
[----:B------:R1:W-:Y:S01]  /*1bc0*/  LDGSTS.E.BYPASS.128 [R15+0x400], desc[UR14][R4.64], P5 ;  /* 0x00400000040f7fae */ /* 0x0003e2000a901c4e */
[----:B------:R-:W-:Y:S01]  /*1bd0*/  IADD3 R6, P5, R65, UR11, RZ ;  /* 0x0000000b41067c10 */ /* 0x000fe2000ffbe0ff */
[----:B------:R-:W-:Y:S01]  /*1be0*/  ULEA UR11, UP1, UR6, UR11, 0x1 ;  /* 0x0000000b060b7291 */ /* 0x000fe2000f82083f */
[----:B------:R-:W-:Y:S01]  /*1bf0*/  HMMA.16816.F32 R44, R24, R18, R44 ;  /* 0x00000012182c723c */ /* 0x000fe2000000182c */
[----:B------:R-:W0:Y:S01]  /*1c00*/  LDGDEPBAR ;  /* 0x00000000000079af */ /* 0x000e220000000000 */
[----:B------:R-:W-:Y:S01]  /*1c10*/  IADD3.X R7, R66, UR12, RZ, P5, !PT ;  /* 0x0000000c42077c10 */ /* 0x000fe2000affe4ff */
[----:B------:R-:W-:-:S02]  /*1c20*/  UIADD3.X UR12, UR12, UR13, URZ, UP1, !UPT ;  /* 0x0000000d0c0c7290 */ /* 0x000fc40008ffe43f */
[----:B------:R1:W-:Y:S04]  /*1c30*/  LDGSTS.E.BYPASS.128 [R17], desc[UR14][R12.64], P3 ;  /* 0x000000000c117fae */ /* 0x0003e80009901c4e */
[----:B------:R1:W-:Y:S04]  /*1c40*/  LDGSTS.E.BYPASS.128 [R17+0x400], desc[UR14][R10.64], P2 ;  /* 0x004000000a117fae */ /* 0x0003e80009101c4e */
[----:B------:R1:W-:Y:S01]  /*1c50*/  LDGSTS.E.BYPASS.128 [R17+0x800], desc[UR14][R6.64], P1 ;  /* 0x0080000006117fae */ /* 0x0003e20008901c4e */
[----:B------:R-:W-:-:S03]  /*1c60*/  PLOP3.LUT P1, PT, PT, PT, UP0, 0x80, 0x0 ;  /* 0x000000000000781c */ /* 0x000fc60003f2f008 */
[----:B------:R1:W-:Y:S01]  /*1c70*/  LDGSTS.E.BYPASS.128 [R17+0xc00], desc[UR14][R8.64], P0 ;  /* 0x00c0000008117fae */ /* 0x0003e20008101c4e */
[----:B------:R-:W-:-:S03]  /*1c80*/  IADD3 R74, P0, R4, 0x40, RZ ;  /* 0x00000040044a7810 */ /* 0x000fc60007f1e0ff */
[----:B------:R-:W0:Y:S02]  /*1c90*/  LDGDEPBAR ;  /* 0x00000000000079af */ /* 0x000e240000000000 */
[----:B------:R-:W-:-:S04]  /*1ca0*/  IMAD.X R73, RZ, RZ, R5, P0 ;  /* 0x000000ffff497224 */ /* 0x000fc800000e0605 */
[----:B------:R-:W-:Y:S05]  /*1cb0*/  @P1 BRA `(.L_x_1) ;  /* 0xfffffff800781947 */ /* 0x000fea000383ffff */
[----:B------:R-:W-:Y:S02]  /*1cc0*/  F2FP.F16.F32.PACK_AB R58, R59, R58 ;  /* 0x0000003a3b3a723e */ /* 0x000fe400000000ff */
[----:B------:R-:W-:Y:S02]  /*1cd0*/  F2FP.F16.F32.PACK_AB R56, R57, R56 ;  /* 0x000000383938723e */ /* 0x000fe400000000ff */
[----:B------:R-:W-:Y:S02]  /*1ce0*/  F2FP.F16.F32.PACK_AB R54, R55, R54 ;  /* 0x000000363736723e */ /* 0x000fe400000000ff */
[----:B------:R-:W-:Y:S02]  /*1cf0*/  F2FP.F16.F32.PACK_AB R52, R53, R52 ;  /* 0x000000343534723e */ /* 0x000fe400000000ff */
[----:B------:R-:W-:Y:S02]  /*1d00*/  F2FP.F16.F32.PACK_AB R50, R51, R50 ;  /* 0x000000323332723e */ /* 0x000fe400000000ff */
[----:B------:R-:W-:-:S02]  /*1d10*/  F2FP.F16.F32.PACK_AB R48, R49, R48 ;  /* 0x000000303130723e */ /* 0x000fc400000000ff */
[----:B------:R-:W-:Y:S02]  /*1d20*/  F2FP.F16.F32.PACK_AB R46, R47, R46 ;  /* 0x0000002e2f2e723e */ /* 0x000fe400000000ff */
[----:B------:R-:W-:Y:S02]  /*1d30*/  F2FP.F16.F32.PACK_AB R44, R45, R44 ;  /* 0x0000002c2d2c723e */ /* 0x000fe400000000ff */
[----:B------:R-:W-:Y:S02]  /*1d40*/  F2FP.F16.F32.PACK_AB R22, R23, R22 ;  /* 0x000000161716723e */ /* 0x000fe400000000ff */
[----:B-1----:R-:W-:Y:S02]  /*1d50*/  F2FP.F16.F32.PACK_AB R12, R21, R20 ;  /* 0x00000014150c723e */ /* 0x002fe400000000ff */
[----:B------:R-:W-:Y:S02]  /*1d60*/  F2FP.F16.F32.PACK_AB R34, R35, R34 ;  /* 0x000000222322723e */ /* 0x000fe400000000ff */
[----:B------:R-:W-:-:S02]  /*1d70*/  F2FP.F16.F32.PACK_AB R32, R33, R32 ;  /* 0x000000202120723e */ /* 0x000fc400000000ff */
[----:B------:R-:W-:Y:S02]  /*1d80*/  F2FP.F16.F32.PACK_AB R38, R39, R38 ;  /* 0x000000262726723e */ /* 0x000fe400000000ff */
[----:B------:R-:W-:Y:S02]  /*1d90*/  F2FP.F16.F32.PACK_AB R36, R37, R36 ;  /* 0x000000242524723e */ /* 0x000fe400000000ff */
[----:B------:R-:W-:Y:S02]  /*1da0*/  F2FP.F16.F32.PACK_AB R42, R43, R42 ;  /* 0x0000002a2b2a723e */ /* 0x000fe400000000ff */
[----:B------:R-:W-:-:S07]  /*1db0*/  F2FP.F16.F32.PACK_AB R40, R41, R40 ;  /* 0x000000282928723e */ /* 0x000fce00000000ff */
.L_x_0:
[C---:B------:R-:W-:Y:S01]  /*1dc0*/  IMAD.SHL.U32 R2, R75.reuse, 0x10, RZ ;  /* 0x000000104b027824 */ /* 0x040fe200078e00ff */
[C---:B------:R-:W-:Y:S01]  /*1dd0*/  LOP3.LUT R5, R75.reuse, 0x10, RZ, 0xc0, !PT ;  /* 0x000000104b057812 */ /* 0x040fe200078ec0ff */
[C---:B------:R-:W-:Y:S01]  /*1de0*/  IMAD.SHL.U32 R0, R75.reuse, 0x2, RZ ;  /* 0x000000024b007824 */ /* 0x040fe200078e00ff */
[----:B------:R-:W-:Y:S01]  /*1df0*/  SHF.R.U32.HI R4, RZ, 0x2, R75 ;  /* 0x00000002ff047819 */ /* 0x000fe2000001164b */
[----:B---3--:R-:W-:Y:S01]  /*1e00*/  IMAD.SHL.U32 R16, R75, 0x8, RZ ;  /* 0x000000084b107824 */ /* 0x008fe200078e00ff */
[----:B------:R-:W-:Y:S01]  /*1e10*/  LOP3.LUT R3, R2, 0xc0, RZ, 0xc0, !PT ;  /* 0x000000c002037812 */ /* 0x000fe200078ec0ff */
[----:B------:R-:W-:-:S04]  /*1e20*/  DEPBAR.LE SB0, 0x0 ;  /* 0x000080000000791a */ /* 0x000fc80000000000 */
[----:B------:R-:W-:Y:S01]  /*1e30*/  LOP3.LUT R0, R3, 0x6, R0, 0xf8, !PT ;  /* 0x0000000603007812 */ /* 0x000fe200078ef800 */
[----:B------:R-:W1:Y:S01]  /*1e40*/  LDC.64 R20, c[0x0][0x220] ;  /* 0x00008800ff147b82 */ /* 0x000e620000000a00 */
[----:B------:R-:W-:Y:S01]  /*1e50*/  LOP3.LUT R3, R16, 0x1f8, RZ, 0xc0, !PT ;  /* 0x000001f810037812 */ /* 0x000fe200078ec0ff */
[----:B------:R-:W-:Y:S01]  /*1e60*/  ULDC UR4, c[0x0][0x238] ;  /* 0x00008e0000047ab9 */ /* 0x000fe20000000800 */
[----:B------:R-:W-:Y:S01]  /*1e70*/  LOP3.LUT R7, R4, 0x8, RZ, 0xc0, !PT ;  /* 0x0000000804077812 */ /* 0x000fe200078ec0ff */
[----:B------:R-:W-:Y:S01]  /*1e80*/  IMAD R0, R5, 0x10, R0 ;  /* 0x0000001005007824 */ /* 0x000fe200078e0200 */
[----:B------:R-:W-:Y:S02]  /*1e90*/  LOP3.LUT R2, R3, 0x200, RZ, 0xfc, !PT ;  /* 0x0000020003027812 */ /* 0x000fe400078efcff */
[----:B------:R-:W-:Y:S01]  /*1ea0*/  LOP3.LUT R75, R75, 0x38, RZ, 0xc0, !PT ;  /* 0x000000384b4b7812 */ /* 0x000fe200078ec0ff */
[----:B------:R-:W-:Y:S01]  /*1eb0*/  VIADD R4, R0, 0x200 ;  /* 0x0000020000047836 */ /* 0x000fe20000000000 */
[----:B------:R-:W-:-:S02]  /*1ec0*/  SHF.R.U32.HI R5, RZ, 0x2, R2 ;  /* 0x00000002ff057819 */ /* 0x000fc40000011602 */
[----:B------:R-:W-:Y:S02]  /*1ed0*/  LOP3.LUT R2, R0, R7, RZ, 0xfc, !PT ;  /* 0x0000000700027212 */ /* 0x000fe400078efcff */
[----:B------:R-:W-:Y:S02]  /*1ee0*/  SHF.R.U32.HI R0, RZ, 0x2, R0 ;  /* 0x00000002ff007819 */ /* 0x000fe40000011600 */
[----:B------:R-:W-:Y:S02]  /*1ef0*/  SHF.R.U32.HI R4, RZ, 0x2, R4 ;  /* 0x00000002ff047819 */ /* 0x000fe40000011604 */
[----:B------:R-:W-:Y:S02]  /*1f00*/  LOP3.LUT R5, R5, 0xf0, RZ, 0xc0, !PT ;  /* 0x000000f005057812 */ /* 0x000fe400078ec0ff */
[----:B------:R-:W-:Y:S02]  /*1f10*/  LOP3.LUT R0, R0, 0x7c, RZ, 0xc0, !PT ;  /* 0x0000007c00007812 */ /* 0x000fe400078ec0ff */
[----:B------:R-:W-:Y:S01]  /*1f20*/  LOP3.LUT R4, R4, 0xf0, RZ, 0xc0, !PT ;  /* 0x000000f004047812 */ /* 0x000fe200078ec0ff */
[----:B------:R-:W-:Y:S01]  /*1f30*/  VIADD R8, R5, UR7 ;  /* 0x0000000705087c36 */ /* 0x000fe20008000000 */
[----:B------:R-:W-:Y:S01]  /*1f40*/  LEA R6, R75, UR7, 0x1 ;  /* 0x000000074b067c11 */ /* 0x000fe2000f8e08ff */
[----:B------:R-:W-:Y:S01]  /*1f50*/  VIADD R5, R0, UR7 ;  /* 0x0000000700057c36 */ /* 0x000fe20008000000 */
[----:B------:R-:W-:Y:S01]  /*1f60*/  LOP3.LUT R16, R16, 0x38, RZ, 0xc0, !PT ;  /* 0x0000003810107812 */ /* 0x000fe200078ec0ff */
[----:B------:R-:W-:-:S02]  /*1f70*/  VIADD R7, R4, UR7 ;  /* 0x0000000704077c36 */ /* 0x000fc40008000000 */
[C---:B------:R-:W-:Y:S02]  /*1f80*/  IMAD R13, R3.reuse, 0x2, R6 ;  /* 0x00000002030d7824 */ /* 0x040fe400078e0206 */
[----:B------:R-:W-:Y:S01]  /*1f90*/  IMAD R24, R3, 0x2, R8 ;  /* 0x0000000203187824 */ /* 0x000fe200078e0208 */
[----:B------:R-:W-:Y:S01]  /*1fa0*/  BAR.SYNC.DEFER_BLOCKING 0x0 ;  /* 0x0000000000007b1d */ /* 0x000fe20000010000 */
[C---:B------:R-:W-:Y:S02]  /*1fb0*/  IMAD R3, R2.reuse, 0x2, R5 ;  /* 0x0000000202037824 */ /* 0x040fe400078e0205 */
[----:B------:R-:W-:Y:S02]  /*1fc0*/  IMAD R17, R2, 0x2, R7 ;  /* 0x0000000202117824 */ /* 0x000fe400078e0207 */
[----:B------:R-:W-:Y:S02]  /*1fd0*/  IMAD.MOV R0, RZ, RZ, -R69 ;  /* 0x000000ffff007224 */ /* 0x000fe400078e0a45 */
[----:B------:R-:W-:-:S02]  /*1fe0*/  IMAD R69, R69, 0x40, R16 ;  /* 0x0000004045457824 */ /* 0x000fc400078e0210 */
[----:B------:R-:W-:-:S03]  /*1ff0*/  IMAD R71, R71, R0, R70 ;  /* 0x0000000047477224 */ /* 0x000fc600078e0246 */
[----:B------:R-:W-:Y:S01]  /*2000*/  ISETP.GE.AND P0, PT, R69, UR20, PT ;  /* 0x0000001445007c0c */ /* 0x000fe2000bf06270 */
[----:B------:R-:W-:-:S04]  /*2010*/  IMAD R71, R72, 0x8, R71 ;  /* 0x0000000848477824 */ /* 0x000fc800078e0247 */
[----:B------:R-:W-:-:S05]  /*2020*/  IMAD.SHL.U32 R71, R71, 0x20, RZ ;  /* 0x0000002047477824 */ /* 0x000fca00078e00ff */
[C---:B------:R-:W-:Y:S01]  /*2030*/  LOP3.LUT R0, R71.reuse, R88, RZ, 0xfc, !PT ;  /* 0x0000005847007212 */ /* 0x040fe200078efcff */
[----:B------:R-:W-:Y:S01]  /*2040*/  STS [R3], R40 ;  /* 0x0000002803007388 */ /* 0x000fe20000000800 */
[C-C-:B------:R-:W-:Y:S02]  /*2050*/  LOP3.LUT R2, R71.reuse, 0x8, R88.reuse, 0xfe, !PT ;  /* 0x0000000847027812 */ /* 0x140fe400078efe58 */
[----:B------:R-:W-:Y:S01]  /*2060*/  ISETP.LT.AND P1, PT, R0, 0x1, !P0 ;  /* 0x000000010000780c */ /* 0x000fe20004721270 */
[----:B------:R-:W-:Y:S01]  /*2070*/  STS [R17+0x400], R42 ;  /* 0x0004002a11007388 */ /* 0x000fe20000000800 */
[C---:B------:R-:W-:Y:S01]  /*2080*/  ISETP.LT.AND P2, PT, R2.reuse, 0x1, !P0 ;  /* 0x000000010200780c */ /* 0x040fe20004741270 */
[----:B------:R-:W-:Y:S02]  /*2090*/  IMAD R19, R2, UR4, RZ ;  /* 0x0000000402137c24 */ /* 0x000fe4000f8e02ff */
[----:B------:R-:W-:Y:S04]  /*20a0*/  STS [R3+0x20], R36 ;  /* 0x0000202403007388 */ /* 0x000fe80000000800 */
[----:B------:R-:W-:Y:S04]  /*20b0*/  STS [R17+0x420], R38 ;  /* 0x0004202611007388 */ /* 0x000fe80000000800 */
[----:B------:R-:W-:Y:S04]  /*20c0*/  STS [R3+0x40], R32 ;  /* 0x0000402003007388 */ /* 0x000fe80000000800 */
[----:B------:R-:W-:Y:S04]  /*20d0*/  STS [R17+0x440], R34 ;  /* 0x0004402211007388 */ /* 0x000fe80000000800 */
[----:B------:R-:W-:Y:S04]  /*20e0*/  STS [R3+0x60], R12 ;  /* 0x0000600c03007388 */ /* 0x000fe80000000800 */
[----:B------:R-:W-:Y:S01]  /*20f0*/  STS [R17+0x460], R22 ;  /* 0x0004601611007388 */ /* 0x000fe20000000800 */
[----:B------:R-:W-:Y:S06]  /*2100*/  BAR.SYNC.DEFER_BLOCKING 0x0 ;  /* 0x0000000000007b1d */ /* 0x000fec0000010000 */
[----:B------:R-:W2:Y:S04]  /*2110*/  LDS.128 R4, [R13] ;  /* 0x000000000d047984 */ /* 0x000ea80000000c00 */
[----:B------:R-:W3:Y:S01]  /*2120*/  LDS.128 R8, [R24+0x400] ;  /* 0x0004000018087984 */ /* 0x000ee20000000c00 */
[----:B------:R-:W-:Y:S06]  /*2130*/  BAR.SYNC.DEFER_BLOCKING 0x0 ;  /* 0x0000000000007b1d */ /* 0x000fec0000010000 */
[----:B------:R-:W-:Y:S04]  /*2140*/  STS [R3], R44 ;  /* 0x0000002c03007388 */ /* 0x000fe80000000800 */
[----:B------:R-:W-:Y:S04]  /*2150*/  STS [R17+0x400], R46 ;  /* 0x0004002e11007388 */ /* 0x000fe80000000800 */
[----:B------:R-:W-:Y:S04]  /*2160*/  STS [R3+0x20], R48 ;  /* 0x0000203003007388 */ /* 0x000fe80000000800 */
[----:B------:R-:W-:Y:S04]  /*2170*/  STS [R17+0x420], R50 ;  /* 0x0004203211007388 */ /* 0x000fe80000000800 */
[----:B------:R-:W-:Y:S04]  /*2180*/  STS [R3+0x40], R52 ;  /* 0x0000403403007388 */ /* 0x000fe80000000800 */
[----:B------:R-:W-:Y:S04]  /*2190*/  STS [R17+0x440], R54 ;  /* 0x0004403611007388 */ /* 0x000fe80000000800 */
[----:B------:R4:W-:Y:S04]  /*21a0*/  STS [R3+0x60], R56 ;  /* 0x0000603803007388 */ /* 0x0009e80000000800 */
[----:B------:R5:W-:Y:S01]  /*21b0*/  STS [R17+0x460], R58 ;  /* 0x0004603a11007388 */ /* 0x000be20000000800 */
[----:B------:R-:W-:Y:S01]  /*21c0*/  BAR.SYNC.DEFER_BLOCKING 0x0 ;  /* 0x0000000000007b1d */ /* 0x000fe20000010000 */
[----:B----4-:R-:W-:-:S02]  /*21d0*/  LOP3.LUT R3, R71, 0x10, R88, 0xfe, !PT ;  /* 0x0000001047037812 */ /* 0x010fc400078efe58 */
[----:B------:R-:W-:Y:S01]  /*21e0*/  LOP3.LUT R71, R71, 0x18, R88, 0xfe, !PT ;  /* 0x0000001847477812 */ /* 0x000fe200078efe58 */
[----:B-----5:R-:W-:Y:S01]  /*21f0*/  IMAD R17, R0, UR4, RZ ;  /* 0x0000000400117c24 */ /* 0x020fe2000f8e02ff */
[C---:B------:R-:W-:Y:S01]  /*2200*/  ISETP.LT.AND P3, PT, R3.reuse, 0x1, !P0 ;  /* 0x000000010300780c */ /* 0x040fe20004761270 */
[----:B------:R-:W-:Y:S01]  /*2210*/  IMAD R23, R3, UR4, RZ ;  /* 0x0000000403177c24 */ /* 0x000fe2000f8e02ff */
[----:B------:R-:W-:Y:S01]  /*2220*/  ISETP.LT.AND P0, PT, R71, 0x1, !P0 ;  /* 0x000000014700780c */ /* 0x000fe20004701270 */
[----:B-1----:R-:W-:-:S04]  /*2230*/  IMAD.WIDE R2, R17, 0x2, R20 ;  /* 0x0000000211027825 */ /* 0x002fc800078e0214 */
[----:B------:R-:W-:-:S04]  /*2240*/  IMAD.WIDE R16, R19, 0x2, R20 ;  /* 0x0000000213107825 */ /* 0x000fc800078e0214 */
[----:B------:R-:W-:-:S04]  /*2250*/  IMAD.WIDE R18, R23, 0x2, R20 ;  /* 0x0000000217127825 */ /* 0x000fc800078e0214 */
[C---:B------:R-:W-:Y:S01]  /*2260*/  IMAD.WIDE R2, R69.reuse, 0x2, R2 ;  /* 0x0000000245027825 */ /* 0x040fe200078e0202 */
[----:B------:R-:W1:Y:S03]  /*2270*/  LDS.128 R12, [R13] ;  /* 0x000000000d0c7984 */ /* 0x000e660000000c00 */
[C---:B------:R-:W-:Y:S01]  /*2280*/  IMAD.WIDE R16, R69.reuse, 0x2, R16 ;  /* 0x0000000245107825 */ /* 0x040fe200078e0210 */
[----:B--2---:R2:W-:Y:S03]  /*2290*/  @P1 STG.E.128 desc[UR14][R2.64], R4 ;  /* 0x0000000402001986 */ /* 0x0045e6000c101d0e */
[----:B------:R-:W-:Y:S01]  /*22a0*/  IMAD.WIDE R18, R69, 0x2, R18 ;  /* 0x0000000245127825 */ /* 0x000fe200078e0212 */
[----:B---3--:R2:W-:Y:S03]  /*22b0*/  @P2 STG.E.128 desc[UR14][R16.64], R8 ;  /* 0x0000000810002986 */ /* 0x0085e6000c101d0e */
[----:B------:R-:W-:Y:S01]  /*22c0*/  IMAD R71, R71, UR4, RZ ;  /* 0x0000000447477c24 */ /* 0x000fe2000f8e02ff */
[----:B-1----:R2:W-:Y:S01]  /*22d0*/  @P3 STG.E.128 desc[UR14][R18.64], R12 ;  /* 0x0000000c12003986 */ /* 0x0025e2000c101d0e */
[----:B------:R-:W-:Y:S05]  /*22e0*/  @!P0 EXIT ;  /* 0x000000000000894d */ /* 0x000fea0003800000 */
[----:B------:R-:W1:Y:S01]  /*22f0*/  LDS.128 R24, [R24+0x400] ;  /* 0x0004000018187984 */ /* 0x000e620000000c00 */
[----:B--2---:R-:W-:-:S04]  /*2300*/  IMAD.WIDE R2, R71, 0x2, R20 ;  /* 0x0000000247027825 */ /* 0x004fc800078e0214 */
[----:B------:R-:W-:-:S05]  /*2310*/  IMAD.WIDE R2, R69, 0x2, R2 ;  /* 0x0000000245027825 */ /* 0x000fca00078e0202 */
[----:B-1----:R-:W-:Y:S01]  /*2320*/  STG.E.128 desc[UR14][R2.64], R24 ;  /* 0x0000001802007986 */ /* 0x002fe2000c101d0e */
[----:B------:R-:W-:Y:S05]  /*2330*/  EXIT ;  /* 0x000000000000794d */ /* 0x000fea0003800000 */
.L_x_2:
[----:B------:R-:W-:-:S00]  /*2340*/  BRA `(.L_x_2) ;  /* 0xfffffffc00fc7947 */ /* 0x000fc0000383ffff */
[----:B------:R-:W-:-:S00]  /*2350*/  NOP ;  /* 0x0000000000007918 */ /* 0x000fc00000000000 */
        /* <DEDUP_REMOVED lines=10> */
.L_x_3:


//--------------------- .nv.shared.matmul_kernel  --------------------------
	.section	.nv.shared.matmul_kernel,"aw",@nobits
	.sectionflags	@""
	.align	16
	.zero		1024


//--------------------- .nv.shared.reserved.0     --------------------------
	.section	.nv.shared.reserved.0,"aw",@nobits
	.weak		__nv_reservedSMEM_offset_0_alias
	.size		__nv_reservedSMEM_offset_0_alias, 0, 0
	.other		__nv_reservedSMEM_offset_0_alias,@"STO_CUDA_RESERVED_SHARED STV_DEFAULT"
__nv_reservedSMEM_offset_0_alias:
	.zero		0


//--------------------- .nv.constant0.matmul_kernel --------------------------
	.section	.nv.constant0.matmul_kernel,"a",@progbits
	.sectionflags	@""
	.align	4
.nv.constant0.matmul_kernel:
	.zero		584


//--------------------- SYMBOLS --------------------------

	.type		.nv.reservedSmem.offset0,@object
	.size		.nv.reservedSmem.offset0,0x4
